	.target	sm_100a

	.elftype	@"ET_EXEC"


//--------------------- .note.nv.tkinfo           --------------------------
	.section	.note.nv.tkinfo,"",@"SHT_NOTE"
	.sectionflags	@"SHF_NOTE_NV_TKINFO"
	.tkinfo
        /*0018*/ 	.word	0x00000002
        /*0030*/ 	.string	""
        /*0030*/ 	.string	"ptxas"
        /*0030*/ 	.string	"Cuda compilation tools, release 13.0, V13.0.88"
        /*0030*/ 	.string	"Build cuda_13.0.r13.0/compiler.36424714_0"
        /*0030*/ 	.string	"-arch sm_100a -m 64 "



//--------------------- .note.nv.cuinfo           --------------------------
	.section	.note.nv.cuinfo,"",@"SHT_NOTE"
	.sectionflags	@"SHF_NOTE_NV_CUINFO"
        /*0018*/ 	.short	0x0002
        /*001a*/ 	.short	0x0064
        /*001c*/ 	.short	0x0082
	.zero		2


//--------------------- .nv.info                  --------------------------
	.section	.nv.info,"",@"SHT_CUDA_INFO"
	.align	4


	//----- nvinfo : EIATTR_REGCOUNT
	.align		4
        /*0000*/ 	.byte	0x04, 0x2f
        /*0002*/ 	.short	(.L_19 - .L_18)
	.align		4
.L_18:
        /*0004*/ 	.word	index@(_ZN7cutlass13device_kernelINS_4gemm6kernel13GemmUniversalIN4cute5tupleIJiiiiEEENS1_10collective13CollectiveMmaINS1_35MainloopSm100TmaUmmaWarpSpecializedILi3ELi2ELi4ENS5_IJNS4_1CILi1EEESB_SB_EEEEENS5_IJNSA_ILi128EEESE_NSA_ILi256EEEEEEaNS5_IJlSB_lEEEaSH_NS4_8TiledMMAINS4_8MMA_AtomIJNS4_15SM100_MMA_S8_SSIaaiLi128ELi128ELNS4_4UMMA5MajorE0ELSM_0ELNSL_8SaturateE0EEEEEENS4_6LayoutISC_NS5_IJNSA_ILi0EEESR_SR_EEEEENS5_IJNS4_10UnderscoreESU_SU_EEEEENS4_13SM90_TMA_LOADENS4_14ComposedLayoutINS4_7SwizzleILi3ELi4ELi3EEENS4_18smem_ptr_flag_bitsILi8EEENSQ_INS5_IJNSA_ILi8EEESE_EEENS5_IJSE_SB_EEEEEEEvNS4_8identityESX_S17_vS18_EENS_8epilogue10collective18CollectiveEpilogueINS1A_23Sm100TmaWarpSpecializedILi2ELi2ELi64ELb0ELb0EEEJSG_NS5_IJNSQ_ISE_SB_EENSQ_INSA_ILi64EEESB_EEEEEaSH_aSH_NS1A_6fusion15FusionCallbacksIS1E_NS1J_17LinearCombinationIaiaiLNS_15FloatRoundStyleE2EEESG_S1I_JEEENS4_5SM1004TMEM4LOAD26SM100_TMEM_LOAD_32dp32b64xESX_NSY_INSZ_ILi2ELi4ELi3EEES12_NSQ_INS5_IJS13_S1G_EEENS5_IJS1G_SB_EEEEEEENS4_39AutoVectorizingCopyWithAssumedAlignmentILi128EEENS4_14SM90_TMA_STOREES1X_S1Z_S1Z_EEEvvEEEEvNT_6ParamsE)
        /*0008*/ 	.word	0x000000af


	//----- nvinfo : EIATTR_FRAME_SIZE
	.align		4
.L_19:
        /*000c*/ 	.byte	0x04, 0x11
        /*000e*/ 	.short	(.L_21 - .L_20)
	.align		4
.L_20:
        /*0010*/ 	.word	index@($__internal_2_$__cuda_sm10x_tcgen05_guardrail_trap_unallocated_columns_being_dealloced)
        /*0014*/ 	.word	0x00000000


	//----- nvinfo : EIATTR_FRAME_SIZE
	.align		4
.L_21:
        /*0018*/ 	.byte	0x04, 0x11
        /*001a*/ 	.short	(.L_23 - .L_22)
	.align		4
.L_22:
        /*001c*/ 	.word	index@($__internal_1_$__cuda_sm10x_tcgen05_guardrail_trap_phase_invalid_during_alloc)
        /*0020*/ 	.word	0x00000000


	//----- nvinfo : EIATTR_FRAME_SIZE
	.align		4
.L_23:
        /*0024*/ 	.byte	0x04, 0x11
        /*0026*/ 	.short	(.L_25 - .L_24)
	.align		4
.L_24:
        /*0028*/ 	.word	index@($__internal_0_$__cuda_sm10x_tcgen05_guardrail_trap_col_being_dealloced_not_returned_by_alloc)
        /*002c*/ 	.word	0x00000000


	//----- nvinfo : EIATTR_FRAME_SIZE
	.align		4
.L_25:
        /*0030*/ 	.byte	0x04, 0x11
        /*0032*/ 	.short	(.L_27 - .L_26)
	.align		4
.L_26:
        /*0034*/ 	.word	index@(_ZN7cutlass13device_kernelINS_4gemm6kernel13GemmUniversalIN4cute5tupleIJiiiiEEENS1_10collective13CollectiveMmaINS1_35MainloopSm100TmaUmmaWarpSpecializedILi3ELi2ELi4ENS5_IJNS4_1CILi1EEESB_SB_EEEEENS5_IJNSA_ILi128EEESE_NSA_ILi256EEEEEEaNS5_IJlSB_lEEEaSH_NS4_8TiledMMAINS4_8MMA_AtomIJNS4_15SM100_MMA_S8_SSIaaiLi128ELi128ELNS4_4UMMA5MajorE0ELSM_0ELNSL_8SaturateE0EEEEEENS4_6LayoutISC_NS5_IJNSA_ILi0EEESR_SR_EEEEENS5_IJNS4_10UnderscoreESU_SU_EEEEENS4_13SM90_TMA_LOADENS4_14ComposedLayoutINS4_7SwizzleILi3ELi4ELi3EEENS4_18smem_ptr_flag_bitsILi8EEENSQ_INS5_IJNSA_ILi8EEESE_EEENS5_IJSE_SB_EEEEEEEvNS4_8identityESX_S17_vS18_EENS_8epilogue10collective18CollectiveEpilogueINS1A_23Sm100TmaWarpSpecializedILi2ELi2ELi64ELb0ELb0EEEJSG_NS5_IJNSQ_ISE_SB_EENSQ_INSA_ILi64EEESB_EEEEEaSH_aSH_NS1A_6fusion15FusionCallbacksIS1E_NS1J_17LinearCombinationIaiaiLNS_15FloatRoundStyleE2EEESG_S1I_JEEENS4_5SM1004TMEM4LOAD26SM100_TMEM_LOAD_32dp32b64xESX_NSY_INSZ_ILi2ELi4ELi3EEES12_NSQ_INS5_IJS13_S1G_EEENS5_IJS1G_SB_EEEEEEENS4_39AutoVectorizingCopyWithAssumedAlignmentILi128EEENS4_14SM90_TMA_STOREES1X_S1Z_S1Z_EEEvvEEEEvNT_6ParamsE)
        /*0038*/ 	.word	0x00000000


	//----- nvinfo : EIATTR_MIN_STACK_SIZE
	.align		4
.L_27:
        /*003c*/ 	.byte	0x04, 0x12
        /*003e*/ 	.short	(.L_29 - .L_28)
	.align		4
.L_28:
        /*0040*/ 	.word	index@(_ZN7cutlass13device_kernelINS_4gemm6kernel13GemmUniversalIN4cute5tupleIJiiiiEEENS1_10collective13CollectiveMmaINS1_35MainloopSm100TmaUmmaWarpSpecializedILi3ELi2ELi4ENS5_IJNS4_1CILi1EEESB_SB_EEEEENS5_IJNSA_ILi128EEESE_NSA_ILi256EEEEEEaNS5_IJlSB_lEEEaSH_NS4_8TiledMMAINS4_8MMA_AtomIJNS4_15SM100_MMA_S8_SSIaaiLi128ELi128ELNS4_4UMMA5MajorE0ELSM_0ELNSL_8SaturateE0EEEEEENS4_6LayoutISC_NS5_IJNSA_ILi0EEESR_SR_EEEEENS5_IJNS4_10UnderscoreESU_SU_EEEEENS4_13SM90_TMA_LOADENS4_14ComposedLayoutINS4_7SwizzleILi3ELi4ELi3EEENS4_18smem_ptr_flag_bitsILi8EEENSQ_INS5_IJNSA_ILi8EEESE_EEENS5_IJSE_SB_EEEEEEEvNS4_8identityESX_S17_vS18_EENS_8epilogue10collective18CollectiveEpilogueINS1A_23Sm100TmaWarpSpecializedILi2ELi2ELi64ELb0ELb0EEEJSG_NS5_IJNSQ_ISE_SB_EENSQ_INSA_ILi64EEESB_EEEEEaSH_aSH_NS1A_6fusion15FusionCallbacksIS1E_NS1J_17LinearCombinationIaiaiLNS_15FloatRoundStyleE2EEESG_S1I_JEEENS4_5SM1004TMEM4LOAD26SM100_TMEM_LOAD_32dp32b64xESX_NSY_INSZ_ILi2ELi4ELi3EEES12_NSQ_INS5_IJS13_S1G_EEENS5_IJS1G_SB_EEEEEEENS4_39AutoVectorizingCopyWithAssumedAlignmentILi128EEENS4_14SM90_TMA_STOREES1X_S1Z_S1Z_EEEvvEEEEvNT_6ParamsE)
        /*0044*/ 	.word	0x00000000
.L_29:


//--------------------- .nv.compat                --------------------------
	.section	.nv.compat,"",@"SHT_CUDA_COMPAT_INFO"
	.align	4
        /*0000*/ 	.byte	0x02, 0x09, 0x01, 0x00, 0x02, 0x02, 0x03, 0x00, 0x02, 0x05, 0x06, 0x00, 0x03, 0x07, 0x01, 0x01
        /*0010*/ 	.byte	0x02, 0x03, 0x01, 0x00, 0x02, 0x06, 0x01, 0x00, 0x04, 0x0b, 0x08, 0x00, 0x01, 0x00, 0x00, 0x00
        /*0020*/ 	.byte	0x00, 0x00, 0x00, 0x00


//--------------------- .nv.info._ZN7cutlass13device_kernelINS_4gemm6kernel13GemmUniversalIN4cute5tupleIJiiiiEEENS1_10collective13CollectiveMmaINS1_35MainloopSm100TmaUmmaWarpSpecializedILi3ELi2ELi4ENS5_IJNS4_1CILi1EEESB_SB_EEEEENS5_IJNSA_ILi128EEESE_NSA_ILi256EEEEEEaNS5_IJlSB_lEEEaSH_NS4_8TiledMMAINS4_8MMA_AtomIJNS4_15SM100_MMA_S8_SSIaaiLi128ELi128ELNS4_4UMMA5MajorE0ELSM_0ELNSL_8SaturateE0EEEEEENS4_6LayoutISC_NS5_IJNSA_ILi0EEESR_SR_EEEEENS5_IJNS4_10UnderscoreESU_SU_EEEEENS4_13SM90_TMA_LOADENS4_14ComposedLayoutINS4_7SwizzleILi3ELi4ELi3EEENS4_18smem_ptr_flag_bitsILi8EEENSQ_INS5_IJNSA_ILi8EEESE_EEENS5_IJSE_SB_EEEEEEEvNS4_8identityESX_S17_vS18_EENS_8epilogue10collective18CollectiveEpilogueINS1A_23Sm100TmaWarpSpecializedILi2ELi2ELi64ELb0ELb0EEEJSG_NS5_IJNSQ_ISE_SB_EENSQ_INSA_ILi64EEESB_EEEEEaSH_aSH_NS1A_6fusion15FusionCallbacksIS1E_NS1J_17LinearCombinationIaiaiLNS_15FloatRoundStyleE2EEESG_S1I_JEEENS4_5SM1004TMEM4LOAD26SM100_TMEM_LOAD_32dp32b64xESX_NSY_INSZ_ILi2ELi4ELi3EEES12_NSQ_INS5_IJS13_S1G_EEENS5_IJS1G_SB_EEEEEEENS4_39AutoVectorizingCopyWithAssumedAlignmentILi128EEENS4_14SM90_TMA_STOREES1X_S1Z_S1Z_EEEvvEEEEvNT_6ParamsE --------------------------
	.section	.nv.info._ZN7cutlass13device_kernelINS_4gemm6kernel13GemmUniversalIN4cute5tupleIJiiiiEEENS1_10collective13CollectiveMmaINS1_35MainloopSm100TmaUmmaWarpSpecializedILi3ELi2ELi4ENS5_IJNS4_1CILi1EEESB_SB_EEEEENS5_IJNSA_ILi128EEESE_NSA_ILi256EEEEEEaNS5_IJlSB_lEEEaSH_NS4_8TiledMMAINS4_8MMA_AtomIJNS4_15SM100_MMA_S8_SSIaaiLi128ELi128ELNS4_4UMMA5MajorE0ELSM_0ELNSL_8SaturateE0EEEEEENS4_6LayoutISC_NS5_IJNSA_ILi0EEESR_SR_EEEEENS5_IJNS4_10UnderscoreESU_SU_EEEEENS4_13SM90_TMA_LOADENS4_14ComposedLayoutINS4_7SwizzleILi3ELi4ELi3EEENS4_18smem_ptr_flag_bitsILi8EEENSQ_INS5_IJNSA_ILi8EEESE_EEENS5_IJSE_SB_EEEEEEEvNS4_8identityESX_S17_vS18_EENS_8epilogue10collective18CollectiveEpilogueINS1A_23Sm100TmaWarpSpecializedILi2ELi2ELi64ELb0ELb0EEEJSG_NS5_IJNSQ_ISE_SB_EENSQ_INSA_ILi64EEESB_EEEEEaSH_aSH_NS1A_6fusion15FusionCallbacksIS1E_NS1J_17LinearCombinationIaiaiLNS_15FloatRoundStyleE2EEESG_S1I_JEEENS4_5SM1004TMEM4LOAD26SM100_TMEM_LOAD_32dp32b64xESX_NSY_INSZ_ILi2ELi4ELi3EEES12_NSQ_INS5_IJS13_S1G_EEENS5_IJS1G_SB_EEEEEEENS4_39AutoVectorizingCopyWithAssumedAlignmentILi128EEENS4_14SM90_TMA_STOREES1X_S1Z_S1Z_EEEvvEEEEvNT_6ParamsE,"",@"SHT_CUDA_INFO"
	.sectionflags	@""
	.align	4


	//----- nvinfo : EIATTR_CUDA_API_VERSION
	.align		4
        /*0000*/ 	.byte	0x04, 0x37
        /*0002*/ 	.short	(.L_31 - .L_30)
.L_30:
        /*0004*/ 	.word	0x00000082


	//----- nvinfo : EIATTR_KPARAM_INFO
	.align		4
.L_31:
        /*0008*/ 	.byte	0x04, 0x17
        /*000a*/ 	.short	(.L_33 - .L_32)
.L_32:
        /*000c*/ 	.word	0x00000000
        /*0010*/ 	.short	0x0000
        /*0012*/ 	.short	0x0000
        /*0014*/ 	.byte	0x00, 0xf0, 0x01, 0x20


	//----- nvinfo : EIATTR_AT_ENTRY_FRAGMENTS
	.align		4
.L_33:
        /*0018*/ 	.byte	0x04, 0x4f
        /*001a*/ 	.short	(.L_35 - .L_34)


	//   ....[0]....
.L_34:
        /*001c*/ 	.word	0x00000006


	//----- nvinfo : EIATTR_RESERVED_SMEM_USED
	.align		4
.L_35:
        /*0020*/ 	.byte	0x01, 0x41
	.zero		2


	//----- nvinfo : EIATTR_SPARSE_MMA_MASK
	.align		4
        /*0024*/ 	.byte	0x03, 0x50
        /*0026*/ 	.short	0x0000


	//----- nvinfo : EIATTR_TCGEN05_1CTA_USED
	.align		4
        /*0028*/ 	.byte	0x01, 0x51
	.zero		2


	//----- nvinfo : EIATTR_MAXREG_COUNT
	.align		4
        /*002c*/ 	.byte	0x03, 0x1b
        /*002e*/ 	.short	0x00ff


	//----- nvinfo : EIATTR_NUM_BARRIERS
	.align		4
        /*0030*/ 	.byte	0x02, 0x4c
        /*0032*/ 	.byte	0x07
	.zero		1


	//----- nvinfo : EIATTR_EXTERNS
	.align		4
        /*0034*/ 	.byte	0x04, 0x0f
        /*0036*/ 	.short	(.L_37 - .L_36)


	//   ....[0]....
	.align		4
.L_36:
        /*0038*/ 	.word	index@(__assertfail)


	//----- nvinfo : EIATTR_MERCURY_ISA_VERSION
	.align		4
.L_37:
        /*003c*/ 	.byte	0x03, 0x5f
        /*003e*/ 	.short	0x0101


	//----- nvinfo : EIATTR_INT_WARP_WIDE_INSTR_OFFSETS
	.align		4
        /*0040*/ 	.byte	0x04, 0x31
        /*0042*/ 	.short	(.L_39 - .L_38)


	//   ....[0]....
.L_38:
        /*0044*/ 	.word	0x00001ed0


	//   ....[1]....
        /*0048*/ 	.word	0x00003a50


	//   ....[2]....
        /*004c*/ 	.word	0x00003a70


	//   ....[3]....
        /*0050*/ 	.word	0x00003aa0


	//   ....[4]....
        /*0054*/ 	.word	0x000043d0


	//   ....[5]....
        /*0058*/ 	.word	0x00004440


	//   ....[6]....
        /*005c*/ 	.word	0x00004620


	//   ....[7]....
        /*0060*/ 	.word	0x00004780


	//----- nvinfo : EIATTR_COOP_GROUP_MASK_REGIDS
	.align		4
.L_39:
        /*0064*/ 	.byte	0x04, 0x29
        /*0066*/ 	.short	(.L_41 - .L_40)


	//   ....[0]....
.L_40:
        /*0068*/ 	.word	0xffffffff


	//   ....[1]....
        /*006c*/ 	.word	0xffffffff


	//   ....[2]....
        /*0070*/ 	.word	0xffffffff


	//   ....[3]....
        /*0074*/ 	.word	0xffffffff


	//   ....[4]....
        /*0078*/ 	.word	0xffffffff


	//   ....[5]....
        /*007c*/ 	.word	0xffffffff


	//   ....[6]....
        /*0080*/ 	.word	0xffffffff


	//   ....[7]....
        /*0084*/ 	.word	0xffffffff


	//   ....[8]....
        /*0088*/ 	.word	0xffffffff


	//   ....[9]....
        /*008c*/ 	.word	0xffffffff


	//   ....[10]....
        /*0090*/ 	.word	0xffffffff


	//   ....[11]....
        /*0094*/ 	.word	0xffffffff


	//   ....[12]....
        /*0098*/ 	.word	0xffffffff


	//----- nvinfo : EIATTR_COOP_GROUP_INSTR_OFFSETS
	.align		4
.L_41:
        /*009c*/ 	.byte	0x04, 0x28
        /*009e*/ 	.short	(.L_43 - .L_42)


	//   ....[0]....
.L_42:
        /*00a0*/ 	.word	0x00000090


	//   ....[1]....
        /*00a4*/ 	.word	0x000004d0


	//   ....[2]....
        /*00a8*/ 	.word	0x00000620


	//   ....[3]....
        /*00ac*/ 	.word	0x00000780


	//   ....[4]....
        /*00b0*/ 	.word	0x00000880


	//   ....[5]....
        /*00b4*/ 	.word	0x000009f0


	//   ....[6]....
        /*00b8*/ 	.word	0x00000b90


	//   ....[7]....
        /*00bc*/ 	.word	0x00001db0


	//   ....[8]....
        /*00c0*/ 	.word	0x00002b00


	//   ....[9]....
        /*00c4*/ 	.word	0x00002d10


	//   ....[10]....
        /*00c8*/ 	.word	0x00002d40


	//   ....[11]....
        /*00cc*/ 	.word	0x00003930


	//   ....[12]....
        /*00d0*/ 	.word	0x00003b60


	//----- nvinfo : EIATTR_VRC_CTA_INIT_COUNT
	.align		4
.L_43:
        /*00d4*/ 	.byte	0x02, 0x4a
        /*00d6*/ 	.byte	0x80
	.zero		1


	//----- nvinfo : EIATTR_SYSCALL_OFFSETS
	.align		4
        /*00d8*/ 	.byte	0x04, 0x46
        /*00da*/ 	.short	(.L_45 - .L_44)


	//   ....[0]....
.L_44:
        /*00dc*/ 	.word	0x000051c0


	//   ....[1]....
        /*00e0*/ 	.word	0x00005300


	//   ....[2]....
        /*00e4*/ 	.word	0x00005b60


	//   ....[3]....
        /*00e8*/ 	.word	0x00007160


	//----- nvinfo : EIATTR_MBARRIER_INSTR_OFFSETS
	.align		4
.L_45:
        /*00ec*/ 	.byte	0x04, 0x39
        /*00ee*/ 	.short	(.L_47 - .L_46)


	//   ....[0]....
.L_46:
        /*00f0*/ 	.word	0x000005b0
        /*00f4*/ 	.word	0x000000ff
        /*00f8*/ 	.word	0x00000000
        /*00fc*/ 	.short	0x0100
        /*00fe*/ 	.byte	0x05
	.zero		1


	//   ....[1]....
        /*0100*/ 	.word	0x000005c0
        /*0104*/ 	.word	0x000000ff
        /*0108*/ 	.word	0x00000018
        /*010c*/ 	.short	0x0100
        /*010e*/ 	.byte	0x05
	.zero		1


	//   ....[2]....
        /*0110*/ 	.word	0x000005d0
        /*0114*/ 	.word	0x000000ff
        /*0118*/ 	.word	0x00000008
        /*011c*/ 	.short	0x0100
        /*011e*/ 	.byte	0x05
	.zero		1


	//   ....[3]....
        /*0120*/ 	.word	0x000005e0
        /*0124*/ 	.word	0x000000ff
        /*0128*/ 	.word	0x00000020
        /*012c*/ 	.short	0x0100
        /*012e*/ 	.byte	0x05
	.zero		1


	//   ....[4]....
        /*0130*/ 	.word	0x000005f0
        /*0134*/ 	.word	0x000000ff
        /*0138*/ 	.word	0x00000010
        /*013c*/ 	.short	0x0100
        /*013e*/ 	.byte	0x05
	.zero		1


	//   ....[5]....
        /*0140*/ 	.word	0x00000600
        /*0144*/ 	.word	0x000000ff
        /*0148*/ 	.word	0x00000028
        /*014c*/ 	.short	0x0100
        /*014e*/ 	.byte	0x05
	.zero		1


	//   ....[6]....
        /*0150*/ 	.word	0x00000730
        /*0154*/ 	.word	0x000000ff
        /*0158*/ 	.word	0x00000030
        /*015c*/ 	.short	0x0100
        /*015e*/ 	.byte	0x07
	.zero		1


	//   ....[7]....
        /*0160*/ 	.word	0x00000740
        /*0164*/ 	.word	0x000000ff
        /*0168*/ 	.word	0x00000040
        /*016c*/ 	.short	0x0100
        /*016e*/ 	.byte	0x07
	.zero		1


	//   ....[8]....
        /*0170*/ 	.word	0x00000750
        /*0174*/ 	.word	0x000000ff
        /*0178*/ 	.word	0x00000038
        /*017c*/ 	.short	0x0100
        /*017e*/ 	.byte	0x07
	.zero		1


	//   ....[9]....
        /*0180*/ 	.word	0x00000760
        /*0184*/ 	.word	0x000000ff
        /*0188*/ 	.word	0x00000048
        /*018c*/ 	.short	0x0100
        /*018e*/ 	.byte	0x07
	.zero		1


	//   ....[10]....
        /*0190*/ 	.word	0x00000850
        /*0194*/ 	.word	0x000000ff
        /*0198*/ 	.word	0x00000050
        /*019c*/ 	.short	0x0100
        /*019e*/ 	.byte	0x05
	.zero		1


	//   ....[11]....
        /*01a0*/ 	.word	0x00000860
        /*01a4*/ 	.word	0x000000ff
        /*01a8*/ 	.word	0x00000058
        /*01ac*/ 	.short	0x0100
        /*01ae*/ 	.byte	0x05
	.zero		1


	//   ....[12]....
        /*01b0*/ 	.word	0x000009a0
        /*01b4*/ 	.word	0x000000ff
        /*01b8*/ 	.word	0x00000060
        /*01bc*/ 	.short	0x0100
        /*01be*/ 	.byte	0x05
	.zero		1


	//   ....[13]....
        /*01c0*/ 	.word	0x000009b0
        /*01c4*/ 	.word	0x000000ff
        /*01c8*/ 	.word	0x00000070
        /*01cc*/ 	.short	0x0100
        /*01ce*/ 	.byte	0x05
	.zero		1


	//   ....[14]....
        /*01d0*/ 	.word	0x000009c0
        /*01d4*/ 	.word	0x000000ff
        /*01d8*/ 	.word	0x00000068
        /*01dc*/ 	.short	0x0100
        /*01de*/ 	.byte	0x05
	.zero		1


	//   ....[15]....
        /*01e0*/ 	.word	0x000009d0
        /*01e4*/ 	.word	0x000000ff
        /*01e8*/ 	.word	0x00000078
        /*01ec*/ 	.short	0x0100
        /*01ee*/ 	.byte	0x05
	.zero		1


	//   ....[16]....
        /*01f0*/ 	.word	0x00000b00
        /*01f4*/ 	.word	0x000000ff
        /*01f8*/ 	.word	0x00000080
        /*01fc*/ 	.short	0x0100
        /*01fe*/ 	.byte	0x07
	.zero		1


	//   ....[17]....
        /*0200*/ 	.word	0x00000b10
        /*0204*/ 	.word	0x000000ff
        /*0208*/ 	.word	0x000000a0
        /*020c*/ 	.short	0x0100
        /*020e*/ 	.byte	0x07
	.zero		1


	//   ....[18]....
        /*0210*/ 	.word	0x00000b20
        /*0214*/ 	.word	0x000000ff
        /*0218*/ 	.word	0x00000088
        /*021c*/ 	.short	0x0100
        /*021e*/ 	.byte	0x07
	.zero		1


	//   ....[19]....
        /*0220*/ 	.word	0x00000b30
        /*0224*/ 	.word	0x000000ff
        /*0228*/ 	.word	0x000000a8
        /*022c*/ 	.short	0x0100
        /*022e*/ 	.byte	0x07
	.zero		1


	//   ....[20]....
        /*0230*/ 	.word	0x00000b40
        /*0234*/ 	.word	0x000000ff
        /*0238*/ 	.word	0x00000090
        /*023c*/ 	.short	0x0100
        /*023e*/ 	.byte	0x07
	.zero		1


	//   ....[21]....
        /*0240*/ 	.word	0x00000b50
        /*0244*/ 	.word	0x000000ff
        /*0248*/ 	.word	0x000000b0
        /*024c*/ 	.short	0x0100
        /*024e*/ 	.byte	0x07
	.zero		1


	//   ....[22]....
        /*0250*/ 	.word	0x00000b60
        /*0254*/ 	.word	0x000000ff
        /*0258*/ 	.word	0x00000098
        /*025c*/ 	.short	0x0100
        /*025e*/ 	.byte	0x07
	.zero		1


	//   ....[23]....
        /*0260*/ 	.word	0x00000b70
        /*0264*/ 	.word	0x000000ff
        /*0268*/ 	.word	0x000000b8
        /*026c*/ 	.short	0x0100
        /*026e*/ 	.byte	0x07
	.zero		1


	//   ....[24]....
        /*0270*/ 	.word	0x00000c60
        /*0274*/ 	.word	0x000000ff
        /*0278*/ 	.word	0x000000c0
        /*027c*/ 	.short	0x0100
        /*027e*/ 	.byte	0x05
	.zero		1


	//   ....[25]....
        /*0280*/ 	.word	0x00000c70
        /*0284*/ 	.word	0x000000ff
        /*0288*/ 	.word	0x000000d0
        /*028c*/ 	.short	0x0100
        /*028e*/ 	.byte	0x05
	.zero		1


	//   ....[26]....
        /*0290*/ 	.word	0x00000c80
        /*0294*/ 	.word	0x000000ff
        /*0298*/ 	.word	0x000000c8
        /*029c*/ 	.short	0x0100
        /*029e*/ 	.byte	0x05
	.zero		1


	//   ....[27]....
        /*02a0*/ 	.word	0x00000c90
        /*02a4*/ 	.word	0x000000ff
        /*02a8*/ 	.word	0x000000d8
        /*02ac*/ 	.short	0x0100
        /*02ae*/ 	.byte	0x05
	.zero		1


	//   ....[28]....
        /*02b0*/ 	.word	0x00001570
        /*02b4*/ 	.word	0x00000003
        /*02b8*/ 	.word	0x000000d0
        /*02bc*/ 	.short	0x010a
        /*02be*/ 	.byte	0xff
	.zero		1


	//   ....[29]....
        /*02c0*/ 	.word	0x000015a0
        /*02c4*/ 	.word	0x00000003
        /*02c8*/ 	.word	0x000000c0
        /*02cc*/ 	.short	0x0101
        /*02ce*/ 	.byte	0xff
	.zero		1


	//   ....[30]....
        /*02d0*/ 	.word	0x00001670
        /*02d4*/ 	.word	0x000000ff
        /*02d8*/ 	.word	0x00000018
        /*02dc*/ 	.short	0x010a
        /*02de*/ 	.byte	0x08
	.zero		1


	//   ....[31]....
        /*02e0*/ 	.word	0x00001710
        /*02e4*/ 	.word	0x000000ff
        /*02e8*/ 	.word	0x00000018
        /*02ec*/ 	.short	0x010a
        /*02ee*/ 	.byte	0x21
	.zero		1


	//   ....[32]....
        /*02f0*/ 	.word	0x00001860
        /*02f4*/ 	.word	0x000000ff
        /*02f8*/ 	.word	0x00000018
        /*02fc*/ 	.short	0x010a
        /*02fe*/ 	.byte	0x08
	.zero		1


	//   ....[33]....
        /*0300*/ 	.word	0x00001a20
        /*0304*/ 	.word	0x000000ff
        /*0308*/ 	.word	0x00000058
        /*030c*/ 	.short	0x0101
        /*030e*/ 	.byte	0x04
	.zero		1


	//   ....[34]....
        /*0310*/ 	.word	0x00001a40
        /*0314*/ 	.word	0x000000ff
        /*0318*/ 	.word	0x00000018
        /*031c*/ 	.short	0x010a
        /*031e*/ 	.byte	0x08
	.zero		1


	//   ....[35]....
        /*0320*/ 	.word	0x00001ac0
        /*0324*/ 	.word	0x000000ff
        /*0328*/ 	.word	0x00000018
        /*032c*/ 	.short	0x010a
        /*032e*/ 	.byte	0x21
	.zero		1


	//   ....[36]....
        /*0330*/ 	.word	0x00001c10
        /*0334*/ 	.word	0x000000ff
        /*0338*/ 	.word	0x00000018
        /*033c*/ 	.short	0x010a
        /*033e*/ 	.byte	0x08
	.zero		1


	//   ....[37]....
        /*0340*/ 	.word	0x00001de0
        /*0344*/ 	.word	0x00000002
        /*0348*/ 	.word	0x00000060
        /*034c*/ 	.short	0x010a
        /*034e*/ 	.byte	0xff
	.zero		1


	//   ....[38]....
        /*0350*/ 	.word	0x00001ea0
        /*0354*/ 	.word	0x00000002
        /*0358*/ 	.word	0x00000000
        /*035c*/ 	.short	0x0101
        /*035e*/ 	.byte	0xff
	.zero		1


	//   ....[39]....
        /*0360*/ 	.word	0x00002400
        /*0364*/ 	.word	0x000000ff
        /*0368*/ 	.word	0x00000000
        /*036c*/ 	.short	0x010a
        /*036e*/ 	.byte	0x05
	.zero		1


	//   ....[40]....
        /*0370*/ 	.word	0x00002490
        /*0374*/ 	.word	0x000000ff
        /*0378*/ 	.word	0x00000000
        /*037c*/ 	.short	0x010a
        /*037e*/ 	.byte	0x05
	.zero		1


	//   ....[41]....
        /*0380*/ 	.word	0x00002530
        /*0384*/ 	.word	0x00000000
        /*0388*/ 	.word	0x00000000
        /*038c*/ 	.short	0x010a
        /*038e*/ 	.byte	0xff
	.zero		1


	//   ....[42]....
        /*0390*/ 	.word	0x00002650
        /*0394*/ 	.word	0x00000000
        /*0398*/ 	.word	0x000000c0
        /*039c*/ 	.short	0x010a
        /*039e*/ 	.byte	0xff
	.zero		1


	//   ....[43]....
        /*03a0*/ 	.word	0x000026b0
        /*03a4*/ 	.word	0x00000004
        /*03a8*/ 	.word	0x00000000
        /*03ac*/ 	.short	0x0101
        /*03ae*/ 	.byte	0xff
	.zero		1


	//   ....[44]....
        /*03b0*/ 	.word	0x000026d0
        /*03b4*/ 	.word	0x000000ff
        /*03b8*/ 	.word	0x00000070
        /*03bc*/ 	.short	0x010a
        /*03be*/ 	.byte	0x05
	.zero		1


	//   ....[45]....
        /*03c0*/ 	.word	0x000027f0
        /*03c4*/ 	.word	0x00000000
        /*03c8*/ 	.word	0x00000060
        /*03cc*/ 	.short	0x010a
        /*03ce*/ 	.byte	0xff
	.zero		1


	//   ....[46]....
        /*03d0*/ 	.word	0x00002900
        /*03d4*/ 	.word	0x00000000
        /*03d8*/ 	.word	0x00000000
        /*03dc*/ 	.short	0x0101
        /*03de*/ 	.byte	0xff
	.zero		1


	//   ....[47]....
        /*03e0*/ 	.word	0x00002990
        /*03e4*/ 	.word	0x000000ff
        /*03e8*/ 	.word	0x00000070
        /*03ec*/ 	.short	0x0106
        /*03ee*/ 	.byte	0x05
	.zero		1


	//   ....[48]....
        /*03f0*/ 	.word	0x000029b0
        /*03f4*/ 	.word	0x000000ff
        /*03f8*/ 	.word	0x00000070
        /*03fc*/ 	.short	0x010a
        /*03fe*/ 	.byte	0x05
	.zero		1


	//   ....[49]....
        /*0400*/ 	.word	0x00002a40
        /*0404*/ 	.word	0x000000ff
        /*0408*/ 	.word	0x00000070
        /*040c*/ 	.short	0x0106
        /*040e*/ 	.byte	0x04
	.zero		1


	//   ....[50]....
        /*0410*/ 	.word	0x00002a80
        /*0414*/ 	.word	0x00000000
        /*0418*/ 	.word	0x00000070
        /*041c*/ 	.short	0x010a
        /*041e*/ 	.byte	0xff
	.zero		1


	//   ....[51]....
        /*0420*/ 	.word	0x00003040
        /*0424*/ 	.word	0x00000000
        /*0428*/ 	.word	0x00000060
        /*042c*/ 	.short	0x010a
        /*042e*/ 	.byte	0xff
	.zero		1


	//   ....[52]....
        /*0430*/ 	.word	0x00003140
        /*0434*/ 	.word	0x00000003
        /*0438*/ 	.word	0x00000000
        /*043c*/ 	.short	0x0101
        /*043e*/ 	.byte	0xff
	.zero		1


	//   ....[53]....
        /*0440*/ 	.word	0x00003150
        /*0444*/ 	.word	0x000000ff
        /*0448*/ 	.word	0x00000000
        /*044c*/ 	.short	0x010a
        /*044e*/ 	.byte	0x07
	.zero		1


	//   ....[54]....
        /*0450*/ 	.word	0x00003180
        /*0454*/ 	.word	0x000000ff
        /*0458*/ 	.word	0x000000a0
        /*045c*/ 	.short	0x010a
        /*045e*/ 	.byte	0x06
	.zero		1


	//   ....[55]....
        /*0460*/ 	.word	0x00003250
        /*0464*/ 	.word	0x000000ff
        /*0468*/ 	.word	0x00000000
        /*046c*/ 	.short	0x010a
        /*046e*/ 	.byte	0x0b
	.zero		1


	//   ....[56]....
        /*0470*/ 	.word	0x00003380
        /*0474*/ 	.word	0x000000ff
        /*0478*/ 	.word	0x00000000
        /*047c*/ 	.short	0x010a
        /*047e*/ 	.byte	0x22
	.zero		1


	//   ....[57]....
        /*0480*/ 	.word	0x00003760
        /*0484*/ 	.word	0x000000ff
        /*0488*/ 	.word	0x00000000
        /*048c*/ 	.short	0x010a
        /*048e*/ 	.byte	0x06
	.zero		1


	//   ....[58]....
        /*0490*/ 	.word	0x000037f0
        /*0494*/ 	.word	0x000000ff
        /*0498*/ 	.word	0x00000000
        /*049c*/ 	.short	0x010a
        /*049e*/ 	.byte	0x06
	.zero		1


	//   ....[59]....
        /*04a0*/ 	.word	0x00003880
        /*04a4*/ 	.word	0x000000ff
        /*04a8*/ 	.word	0x00000000
        /*04ac*/ 	.short	0x010a
        /*04ae*/ 	.byte	0x06
	.zero		1


	//   ....[60]....
        /*04b0*/ 	.word	0x00003910
        /*04b4*/ 	.word	0x000000ff
        /*04b8*/ 	.word	0x00000000
        /*04bc*/ 	.short	0x010a
        /*04be*/ 	.byte	0x07
	.zero		1


	//   ....[61]....
        /*04c0*/ 	.word	0x00003d70
        /*04c4*/ 	.word	0x00000000
        /*04c8*/ 	.word	0x00000060
        /*04cc*/ 	.short	0x010a
        /*04ce*/ 	.byte	0xff
	.zero		1


	//   ....[62]....
        /*04d0*/ 	.word	0x00003e30
        /*04d4*/ 	.word	0x00000000
        /*04d8*/ 	.word	0x00000000
        /*04dc*/ 	.short	0x0101
        /*04de*/ 	.byte	0xff
	.zero		1


	//   ....[63]....
        /*04e0*/ 	.word	0x00004150
        /*04e4*/ 	.word	0x000000ff
        /*04e8*/ 	.word	0x00000058
        /*04ec*/ 	.short	0x010a
        /*04ee*/ 	.byte	0x07
	.zero		1


	//   ....[64]....
        /*04f0*/ 	.word	0x00004340
        /*04f4*/ 	.word	0x000000ff
        /*04f8*/ 	.word	0x00000040
        /*04fc*/ 	.short	0x010a
        /*04fe*/ 	.byte	0x07
	.zero		1


	//   ....[65]....
        /*0500*/ 	.word	0x00004510
        /*0504*/ 	.word	0x000000ff
        /*0508*/ 	.word	0x00000030
        /*050c*/ 	.short	0x010b
        /*050e*/ 	.byte	0x07
	.zero		1


	//   ....[66]....
        /*0510*/ 	.word	0x00004580
        /*0514*/ 	.word	0x000000ff
        /*0518*/ 	.word	0x00000000
        /*051c*/ 	.short	0x0101
        /*051e*/ 	.byte	0x08
	.zero		1


	//   ....[67]....
        /*0520*/ 	.word	0x000045b0
        /*0524*/ 	.word	0x000000ff
        /*0528*/ 	.word	0x00000048
        /*052c*/ 	.short	0x010a
        /*052e*/ 	.byte	0x07
	.zero		1


	//   ....[68]....
        /*0530*/ 	.word	0x000047c0
        /*0534*/ 	.word	0x000000ff
        /*0538*/ 	.word	0x00000038
        /*053c*/ 	.short	0x010b
        /*053e*/ 	.byte	0x07
	.zero		1


	//   ....[69]....
        /*0540*/ 	.word	0x000047e0
        /*0544*/ 	.word	0x000000ff
        /*0548*/ 	.word	0x00000000
        /*054c*/ 	.short	0x0101
        /*054e*/ 	.byte	0x0d
	.zero		1


	//   ....[70]....
        /*0550*/ 	.word	0x00004810
        /*0554*/ 	.word	0x000000ff
        /*0558*/ 	.word	0x00000040
        /*055c*/ 	.short	0x010a
        /*055e*/ 	.byte	0x07
	.zero		1


	//   ....[71]....
        /*0560*/ 	.word	0x00004850
        /*0564*/ 	.word	0x00000000
        /*0568*/ 	.word	0x00000048
        /*056c*/ 	.short	0x010a
        /*056e*/ 	.byte	0xff
	.zero		1


	//   ....[72]....
        /*0570*/ 	.word	0x00004b90
        /*0574*/ 	.word	0x00000000
        /*0578*/ 	.word	0x00000060
        /*057c*/ 	.short	0x010a
        /*057e*/ 	.byte	0xff
	.zero		1


	//   ....[73]....
        /*0580*/ 	.word	0x00004ca0
        /*0584*/ 	.word	0x00000000
        /*0588*/ 	.word	0x00000000
        /*058c*/ 	.short	0x0101
        /*058e*/ 	.byte	0xff
	.zero		1


	//   ....[74]....
        /*0590*/ 	.word	0x00005700
        /*0594*/ 	.word	0x00000003
        /*0598*/ 	.word	0x00000030
        /*059c*/ 	.short	0x010a
        /*059e*/ 	.byte	0xff
	.zero		1


	//   ....[75]....
        /*05a0*/ 	.word	0x00005740
        /*05a4*/ 	.word	0x00000074
        /*05a8*/ 	.word	0x00000080
        /*05ac*/ 	.short	0x010a
        /*05ae*/ 	.byte	0xff
	.zero		1


	//   ....[76]....
        /*05b0*/ 	.word	0x00005880
        /*05b4*/ 	.word	0x00000003
        /*05b8*/ 	.word	0x00000030
        /*05bc*/ 	.short	0x010a
        /*05be*/ 	.byte	0xff
	.zero		1


	//   ....[77]....
        /*05c0*/ 	.word	0x000059c0
        /*05c4*/ 	.word	0x00000000
        /*05c8*/ 	.word	0x00000000
        /*05cc*/ 	.short	0x0101
        /*05ce*/ 	.byte	0xff
	.zero		1


	//   ....[78]....
        /*05d0*/ 	.word	0x00005a40
        /*05d4*/ 	.word	0x00000074
        /*05d8*/ 	.word	0x00000080
        /*05dc*/ 	.short	0x010a
        /*05de*/ 	.byte	0xff
	.zero		1


	//   ....[79]....
        /*05e0*/ 	.word	0x00006dd0
        /*05e4*/ 	.word	0x0000007d
        /*05e8*/ 	.word	0x00000030
        /*05ec*/ 	.short	0x010a
        /*05ee*/ 	.byte	0xff
	.zero		1


	//   ....[80]....
        /*05f0*/ 	.word	0x00006ea0
        /*05f4*/ 	.word	0x0000007d
        /*05f8*/ 	.word	0x00000030
        /*05fc*/ 	.short	0x010a
        /*05fe*/ 	.byte	0xff
	.zero		1


	//   ....[81]....
        /*0600*/ 	.word	0x00006fe0
        /*0604*/ 	.word	0x00000000
        /*0608*/ 	.word	0x00000000
        /*060c*/ 	.short	0x0101
        /*060e*/ 	.byte	0xff
	.zero		1


	//   ....[82]....
        /*0610*/ 	.word	0x00007420
        /*0614*/ 	.word	0x000000ff
        /*0618*/ 	.word	0x00000000
        /*061c*/ 	.short	0x0101
        /*061e*/ 	.byte	0x05
	.zero		1


	//   ....[83]....
        /*0620*/ 	.word	0x00008560
        /*0624*/ 	.word	0x00000003
        /*0628*/ 	.word	0x000000d0
        /*062c*/ 	.short	0x010a
        /*062e*/ 	.byte	0xff
	.zero		1


	//   ....[84]....
        /*0630*/ 	.word	0x000085c0
        /*0634*/ 	.word	0x00000002
        /*0638*/ 	.word	0x00000018
        /*063c*/ 	.short	0x010a
        /*063e*/ 	.byte	0xff
	.zero		1


	//   ....[85]....
        /*0640*/ 	.word	0x00008620
        /*0644*/ 	.word	0x00000002
        /*0648*/ 	.word	0x00000018
        /*064c*/ 	.short	0x010a
        /*064e*/ 	.byte	0xff
	.zero		1


	//   ....[86]....
        /*0650*/ 	.word	0x00008670
        /*0654*/ 	.word	0x00000002
        /*0658*/ 	.word	0x00000060
        /*065c*/ 	.short	0x010a
        /*065e*/ 	.byte	0xff
	.zero		1


	//   ....[87]....
        /*0660*/ 	.word	0x000086d0
        /*0664*/ 	.word	0x00000000
        /*0668*/ 	.word	0x00000000
        /*066c*/ 	.short	0x010a
        /*066e*/ 	.byte	0xff
	.zero		1


	//   ....[88]....
        /*0670*/ 	.word	0x00008730
        /*0674*/ 	.word	0x00000000
        /*0678*/ 	.word	0x00000000
        /*067c*/ 	.short	0x010a
        /*067e*/ 	.byte	0xff
	.zero		1


	//   ....[89]....
        /*0680*/ 	.word	0x00008780
        /*0684*/ 	.word	0x00000000
        /*0688*/ 	.word	0x000000c0
        /*068c*/ 	.short	0x010a
        /*068e*/ 	.byte	0xff
	.zero		1


	//   ....[90]....
        /*0690*/ 	.word	0x000087e0
        /*0694*/ 	.word	0x00000000
        /*0698*/ 	.word	0x00000070
        /*069c*/ 	.short	0x010a
        /*069e*/ 	.byte	0xff
	.zero		1


	//   ....[91]....
        /*06a0*/ 	.word	0x00008830
        /*06a4*/ 	.word	0x00000000
        /*06a8*/ 	.word	0x00000060
        /*06ac*/ 	.short	0x010a
        /*06ae*/ 	.byte	0xff
	.zero		1


	//   ....[92]....
        /*06b0*/ 	.word	0x00008890
        /*06b4*/ 	.word	0x00000000
        /*06b8*/ 	.word	0x00000070
        /*06bc*/ 	.short	0x010a
        /*06be*/ 	.byte	0xff
	.zero		1


	//   ....[93]....
        /*06c0*/ 	.word	0x000088e0
        /*06c4*/ 	.word	0x00000000
        /*06c8*/ 	.word	0x00000060
        /*06cc*/ 	.short	0x010a
        /*06ce*/ 	.byte	0xff
	.zero		1


	//   ....[94]....
        /*06d0*/ 	.word	0x00008940
        /*06d4*/ 	.word	0x00000003
        /*06d8*/ 	.word	0x000000a0
        /*06dc*/ 	.short	0x010a
        /*06de*/ 	.byte	0xff
	.zero		1


	//   ....[95]....
        /*06e0*/ 	.word	0x000089a0
        /*06e4*/ 	.word	0x00000000
        /*06e8*/ 	.word	0x00000000
        /*06ec*/ 	.short	0x010a
        /*06ee*/ 	.byte	0xff
	.zero		1


	//   ....[96]....
        /*06f0*/ 	.word	0x00008a00
        /*06f4*/ 	.word	0x00000000
        /*06f8*/ 	.word	0x00000000
        /*06fc*/ 	.short	0x010a
        /*06fe*/ 	.byte	0xff
	.zero		1


	//   ....[97]....
        /*0700*/ 	.word	0x00008a60
        /*0704*/ 	.word	0x00000000
        /*0708*/ 	.word	0x00000000
        /*070c*/ 	.short	0x010a
        /*070e*/ 	.byte	0xff
	.zero		1


	//   ....[98]....
        /*0710*/ 	.word	0x00008ac0
        /*0714*/ 	.word	0x00000000
        /*0718*/ 	.word	0x00000000
        /*071c*/ 	.short	0x010a
        /*071e*/ 	.byte	0xff
	.zero		1


	//   ....[99]....
        /*0720*/ 	.word	0x00008b20
        /*0724*/ 	.word	0x00000000
        /*0728*/ 	.word	0x00000000
        /*072c*/ 	.short	0x010a
        /*072e*/ 	.byte	0xff
	.zero		1


	//   ....[100]....
        /*0730*/ 	.word	0x00008b70
        /*0734*/ 	.word	0x00000000
        /*0738*/ 	.word	0x00000060
        /*073c*/ 	.short	0x010a
        /*073e*/ 	.byte	0xff
	.zero		1


	//   ....[101]....
        /*0740*/ 	.word	0x00008bd0
        /*0744*/ 	.word	0x00000000
        /*0748*/ 	.word	0x00000058
        /*074c*/ 	.short	0x010a
        /*074e*/ 	.byte	0xff
	.zero		1


	//   ....[102]....
        /*0750*/ 	.word	0x00008c30
        /*0754*/ 	.word	0x00000003
        /*0758*/ 	.word	0x00000040
        /*075c*/ 	.short	0x010a
        /*075e*/ 	.byte	0xff
	.zero		1


	//   ....[103]....
        /*0760*/ 	.word	0x00008c90
        /*0764*/ 	.word	0x00000003
        /*0768*/ 	.word	0x00000048
        /*076c*/ 	.short	0x010a
        /*076e*/ 	.byte	0xff
	.zero		1


	//   ....[104]....
        /*0770*/ 	.word	0x00008cf0
        /*0774*/ 	.word	0x00000000
        /*0778*/ 	.word	0x00000040
        /*077c*/ 	.short	0x010a
        /*077e*/ 	.byte	0xff
	.zero		1


	//   ....[105]....
        /*0780*/ 	.word	0x00008d40
        /*0784*/ 	.word	0x00000000
        /*0788*/ 	.word	0x00000060
        /*078c*/ 	.short	0x010a
        /*078e*/ 	.byte	0xff
	.zero		1


	//   ....[106]....
        /*0790*/ 	.word	0x00008d90
        /*0794*/ 	.word	0x00000003
        /*0798*/ 	.word	0x00000030
        /*079c*/ 	.short	0x010a
        /*079e*/ 	.byte	0xff
	.zero		1


	//   ....[107]....
        /*07a0*/ 	.word	0x00008de0
        /*07a4*/ 	.word	0x00000074
        /*07a8*/ 	.word	0x00000080
        /*07ac*/ 	.short	0x010a
        /*07ae*/ 	.byte	0xff
	.zero		1


	//   ....[108]....
        /*07b0*/ 	.word	0x00008e30
        /*07b4*/ 	.word	0x0000007d
        /*07b8*/ 	.word	0x00000030
        /*07bc*/ 	.short	0x010a
        /*07be*/ 	.byte	0xff
	.zero		1


	//----- nvinfo : EIATTR_NUM_MBARRIERS
	.align		4
.L_47:
        /*07c0*/ 	.byte	0x03, 0x38
        /*07c2*/ 	.short	0x001c


	//----- nvinfo : EIATTR_EXIT_INSTR_OFFSETS
	.align		4
        /*07c4*/ 	.byte	0x04, 0x1c
        /*07c6*/ 	.short	(.L_49 - .L_48)


	//   ....[0]....
.L_48:
        /*07c8*/ 	.word	0x00002560


	//   ....[1]....
        /*07cc*/ 	.word	0x00002a50


	//   ....[2]....
        /*07d0*/ 	.word	0x00002ab0


	//   ....[3]....
        /*07d4*/ 	.word	0x00003b70


	//   ....[4]....
        /*07d8*/ 	.word	0x00004880


	//   ....[5]....
        /*07dc*/ 	.word	0x000048c0


	//   ....[6]....
        /*07e0*/ 	.word	0x00008550


	//----- nvinfo : EIATTR_MAX_THREADS
	.align		4
.L_49:
        /*07e4*/ 	.byte	0x04, 0x05
        /*07e6*/ 	.short	(.L_51 - .L_50)
.L_50:
        /*07e8*/ 	.word	0x00000100
        /*07ec*/ 	.word	0x00000001
        /*07f0*/ 	.word	0x00000001


	//----- nvinfo : EIATTR_CRS_STACK_SIZE
	.align		4
.L_51:
        /*07f4*/ 	.byte	0x04, 0x1e
        /*07f6*/ 	.short	(.L_53 - .L_52)
.L_52:
        /*07f8*/ 	.word	0x00000000


	//----- nvinfo : EIATTR_CBANK_PARAM_SIZE
	.align		4
.L_53:
        /*07fc*/ 	.byte	0x03, 0x19
        /*07fe*/ 	.short	0x0800


	//----- nvinfo : EIATTR_PARAM_CBANK
	.align		4
        /*0800*/ 	.byte	0x04, 0x0a
        /*0802*/ 	.short	(.L_55 - .L_54)
	.align		4
.L_54:
        /*0804*/ 	.word	index@(.nv.constant0._ZN7cutlass13device_kernelINS_4gemm6kernel13GemmUniversalIN4cute5tupleIJiiiiEEENS1_10collective13CollectiveMmaINS1_35MainloopSm100TmaUmmaWarpSpecializedILi3ELi2ELi4ENS5_IJNS4_1CILi1EEESB_SB_EEEEENS5_IJNSA_ILi128EEESE_NSA_ILi256EEEEEEaNS5_IJlSB_lEEEaSH_NS4_8TiledMMAINS4_8MMA_AtomIJNS4_15SM100_MMA_S8_SSIaaiLi128ELi128ELNS4_4UMMA5MajorE0ELSM_0ELNSL_8SaturateE0EEEEEENS4_6LayoutISC_NS5_IJNSA_ILi0EEESR_SR_EEEEENS5_IJNS4_10UnderscoreESU_SU_EEEEENS4_13SM90_TMA_LOADENS4_14ComposedLayoutINS4_7SwizzleILi3ELi4ELi3EEENS4_18smem_ptr_flag_bitsILi8EEENSQ_INS5_IJNSA_ILi8EEESE_EEENS5_IJSE_SB_EEEEEEEvNS4_8identityESX_S17_vS18_EENS_8epilogue10collective18CollectiveEpilogueINS1A_23Sm100TmaWarpSpecializedILi2ELi2ELi64ELb0ELb0EEEJSG_NS5_IJNSQ_ISE_SB_EENSQ_INSA_ILi64EEESB_EEEEEaSH_aSH_NS1A_6fusion15FusionCallbacksIS1E_NS1J_17LinearCombinationIaiaiLNS_15FloatRoundStyleE2EEESG_S1I_JEEENS4_5SM1004TMEM4LOAD26SM100_TMEM_LOAD_32dp32b64xESX_NSY_INSZ_ILi2ELi4ELi3EEES12_NSQ_INS5_IJS13_S1G_EEENS5_IJS1G_SB_EEEEEEENS4_39AutoVectorizingCopyWithAssumedAlignmentILi128EEENS4_14SM90_TMA_STOREES1X_S1Z_S1Z_EEEvvEEEEvNT_6ParamsE)
        /*0808*/ 	.short	0x0380
        /*080a*/ 	.short	0x0800


	//----- nvinfo : EIATTR_SW_WAR
	.align		4
.L_55:
        /*080c*/ 	.byte	0x04, 0x36
        /*080e*/ 	.short	(.L_57 - .L_56)
.L_56:
        /*0810*/ 	.word	0x00000008
.L_57:


//--------------------- .nv.callgraph             --------------------------
	.section	.nv.callgraph,"",@"SHT_CUDA_CALLGRAPH"
	.align	4
	.sectionentsize	8
	.align		4
        /*0000*/ 	.word	0x00000000
	.align		4
        /*0004*/ 	.word	0xffffffff
	.align		4
        /*0008*/ 	.word	index@(_ZN7cutlass13device_kernelINS_4gemm6kernel13GemmUniversalIN4cute5tupleIJiiiiEEENS1_10collective13CollectiveMmaINS1_35MainloopSm100TmaUmmaWarpSpecializedILi3ELi2ELi4ENS5_IJNS4_1CILi1EEESB_SB_EEEEENS5_IJNSA_ILi128EEESE_NSA_ILi256EEEEEEaNS5_IJlSB_lEEEaSH_NS4_8TiledMMAINS4_8MMA_AtomIJNS4_15SM100_MMA_S8_SSIaaiLi128ELi128ELNS4_4UMMA5MajorE0ELSM_0ELNSL_8SaturateE0EEEEEENS4_6LayoutISC_NS5_IJNSA_ILi0EEESR_SR_EEEEENS5_IJNS4_10UnderscoreESU_SU_EEEEENS4_13SM90_TMA_LOADENS4_14ComposedLayoutINS4_7SwizzleILi3ELi4ELi3EEENS4_18smem_ptr_flag_bitsILi8EEENSQ_INS5_IJNSA_ILi8EEESE_EEENS5_IJSE_SB_EEEEEEEvNS4_8identityESX_S17_vS18_EENS_8epilogue10collective18CollectiveEpilogueINS1A_23Sm100TmaWarpSpecializedILi2ELi2ELi64ELb0ELb0EEEJSG_NS5_IJNSQ_ISE_SB_EENSQ_INSA_ILi64EEESB_EEEEEaSH_aSH_NS1A_6fusion15FusionCallbacksIS1E_NS1J_17LinearCombinationIaiaiLNS_15FloatRoundStyleE2EEESG_S1I_JEEENS4_5SM1004TMEM4LOAD26SM100_TMEM_LOAD_32dp32b64xESX_NSY_INSZ_ILi2ELi4ELi3EEES12_NSQ_INS5_IJS13_S1G_EEENS5_IJS1G_SB_EEEEEEENS4_39AutoVectorizingCopyWithAssumedAlignmentILi128EEENS4_14SM90_TMA_STOREES1X_S1Z_S1Z_EEEvvEEEEvNT_6ParamsE)
	.align		4
        /*000c*/ 	.word	index@(__assertfail)
	.align		4
        /*0010*/ 	.word	0x00000000
	.align		4
        /*0014*/ 	.word	0xfffffffe
	.align		4
        /*0018*/ 	.word	0x00000000
	.align		4
        /*001c*/ 	.word	0xfffffffd
	.align		4
        /*0020*/ 	.word	0x00000000
	.align		4
        /*0024*/ 	.word	0xfffffffc


//--------------------- .nv.constant4             --------------------------
	.section	.nv.constant4,"a",@progbits
	.align	8
	.align		8
.nv.constant4:
        /*0000*/ 	.dword	__assertfail
	.align		8
        /*0008*/ 	.dword	__unnamed_1
	.align		8
        /*0010*/ 	.dword	__unnamed_2
	.align		8
        /*0018*/ 	.dword	_ZN40_INTERNAL_2e6bed36_4_k_cu_31810b99_175424cuda3std3__45__cpo5beginE
	.align		8
        /*0020*/ 	.dword	_ZN40_INTERNAL_2e6bed36_4_k_cu_31810b99_175424cuda3std3__45__cpo3endE
	.align		8
        /*0028*/ 	.dword	_ZN40_INTERNAL_2e6bed36_4_k_cu_31810b99_175424cuda3std3__45__cpo6cbeginE
	.align		8
        /*0030*/ 	.dword	_ZN40_INTERNAL_2e6bed36_4_k_cu_31810b99_175424cuda3std3__45__cpo4cendE
	.align		8
        /*0038*/ 	.dword	_ZN40_INTERNAL_2e6bed36_4_k_cu_31810b99_175424cuda3std3__442_GLOBAL__N__2e6bed36_4_k_cu_31810b99_175426ignoreE
	.align		8
        /*0040*/ 	.dword	_ZN40_INTERNAL_2e6bed36_4_k_cu_31810b99_175424cuda3std3__419piecewise_constructE
	.align		8
        /*0048*/ 	.dword	_ZN40_INTERNAL_2e6bed36_4_k_cu_31810b99_175424cuda3std3__48in_placeE
	.align		8
        /*0050*/ 	.dword	_ZN40_INTERNAL_2e6bed36_4_k_cu_31810b99_175424cuda3std6ranges3__45__cpo4swapE
	.align		8
        /*0058*/ 	.dword	_ZN40_INTERNAL_2e6bed36_4_k_cu_31810b99_175424cuda3std6ranges3__45__cpo9iter_moveE
	.align		8
        /*0060*/ 	.dword	_ZN40_INTERNAL_2e6bed36_4_k_cu_31810b99_175424cute7productE
	.align		8
        /*0068*/ 	.dword	_ZN40_INTERNAL_2e6bed36_4_k_cu_31810b99_175424cute1_E
	.align		8
        /*0070*/ 	.dword	$str$25
	.align		8
        /*0078*/ 	.dword	$str$26
	.align		8
        /*0080*/ 	.dword	$str$27
	.align		8
        /*0088*/ 	.dword	$str$28


//--------------------- .text._ZN7cutlass13device_kernelINS_4gemm6kernel13GemmUniversalIN4cute5tupleIJiiiiEEENS1_10collective13CollectiveMmaINS1_35MainloopSm100TmaUmmaWarpSpecializedILi3ELi2ELi4ENS5_IJNS4_1CILi1EEESB_SB_EEEEENS5_IJNSA_ILi128EEESE_NSA_ILi256EEEEEEaNS5_IJlSB_lEEEaSH_NS4_8TiledMMAINS4_8MMA_AtomIJNS4_15SM100_MMA_S8_SSIaaiLi128ELi128ELNS4_4UMMA5MajorE0ELSM_0ELNSL_8SaturateE0EEEEEENS4_6LayoutISC_NS5_IJNSA_ILi0EEESR_SR_EEEEENS5_IJNS4_10UnderscoreESU_SU_EEEEENS4_13SM90_TMA_LOADENS4_14ComposedLayoutINS4_7SwizzleILi3ELi4ELi3EEENS4_18smem_ptr_flag_bitsILi8EEENSQ_INS5_IJNSA_ILi8EEESE_EEENS5_IJSE_SB_EEEEEEEvNS4_8identityESX_S17_vS18_EENS_8epilogue10collective18CollectiveEpilogueINS1A_23Sm100TmaWarpSpecializedILi2ELi2ELi64ELb0ELb0EEEJSG_NS5_IJNSQ_ISE_SB_EENSQ_INSA_ILi64EEESB_EEEEEaSH_aSH_NS1A_6fusion15FusionCallbacksIS1E_NS1J_17LinearCombinationIaiaiLNS_15FloatRoundStyleE2EEESG_S1I_JEEENS4_5SM1004TMEM4LOAD26SM100_TMEM_LOAD_32dp32b64xESX_NSY_INSZ_ILi2ELi4ELi3EEES12_NSQ_INS5_IJS13_S1G_EEENS5_IJS1G_SB_EEEEEEENS4_39AutoVectorizingCopyWithAssumedAlignmentILi128EEENS4_14SM90_TMA_STOREES1X_S1Z_S1Z_EEEvvEEEEvNT_6ParamsE --------------------------
	.section	.text._ZN7cutlass13device_kernelINS_4gemm6kernel13GemmUniversalIN4cute5tupleIJiiiiEEENS1_10collective13CollectiveMmaINS1_35MainloopSm100TmaUmmaWarpSpecializedILi3ELi2ELi4ENS5_IJNS4_1CILi1EEESB_SB_EEEEENS5_IJNSA_ILi128EEESE_NSA_ILi256EEEEEEaNS5_IJlSB_lEEEaSH_NS4_8TiledMMAINS4_8MMA_AtomIJNS4_15SM100_MMA_S8_SSIaaiLi128ELi128ELNS4_4UMMA5MajorE0ELSM_0ELNSL_8SaturateE0EEEEEENS4_6LayoutISC_NS5_IJNSA_ILi0EEESR_SR_EEEEENS5_IJNS4_10UnderscoreESU_SU_EEEEENS4_13SM90_TMA_LOADENS4_14ComposedLayoutINS4_7SwizzleILi3ELi4ELi3EEENS4_18smem_ptr_flag_bitsILi8EEENSQ_INS5_IJNSA_ILi8EEESE_EEENS5_IJSE_SB_EEEEEEEvNS4_8identityESX_S17_vS18_EENS_8epilogue10collective18CollectiveEpilogueINS1A_23Sm100TmaWarpSpecializedILi2ELi2ELi64ELb0ELb0EEEJSG_NS5_IJNSQ_ISE_SB_EENSQ_INSA_ILi64EEESB_EEEEEaSH_aSH_NS1A_6fusion15FusionCallbacksIS1E_NS1J_17LinearCombinationIaiaiLNS_15FloatRoundStyleE2EEESG_S1I_JEEENS4_5SM1004TMEM4LOAD26SM100_TMEM_LOAD_32dp32b64xESX_NSY_INSZ_ILi2ELi4ELi3EEES12_NSQ_INS5_IJS13_S1G_EEENS5_IJS1G_SB_EEEEEEENS4_39AutoVectorizingCopyWithAssumedAlignmentILi128EEENS4_14SM90_TMA_STOREES1X_S1Z_S1Z_EEEvvEEEEvNT_6ParamsE,"ax",@progbits
	.align	128
.text._ZN7cutlass13device_kernelINS_4gemm6kernel13GemmUniversalIN4cute5tupleIJiiiiEEENS1_10collective13CollectiveMmaINS1_35MainloopSm100TmaUmmaWarpSpecializedILi3ELi2ELi4ENS5_IJNS4_1CILi1EEESB_SB_EEEEENS5_IJNSA_ILi128EEESE_NSA_ILi256EEEEEEaNS5_IJlSB_lEEEaSH_NS4_8TiledMMAINS4_8MMA_AtomIJNS4_15SM100_MMA_S8_SSIaaiLi128ELi128ELNS4_4UMMA5MajorE0ELSM_0ELNSL_8SaturateE0EEEEEENS4_6LayoutISC_NS5_IJNSA_ILi0EEESR_SR_EEEEENS5_IJNS4_10UnderscoreESU_SU_EEEEENS4_13SM90_TMA_LOADENS4_14ComposedLayoutINS4_7SwizzleILi3ELi4ELi3EEENS4_18smem_ptr_flag_bitsILi8EEENSQ_INS5_IJNSA_ILi8EEESE_EEENS5_IJSE_SB_EEEEEEEvNS4_8identityESX_S17_vS18_EENS_8epilogue10collective18CollectiveEpilogueINS1A_23Sm100TmaWarpSpecializedILi2ELi2ELi64ELb0ELb0EEEJSG_NS5_IJNSQ_ISE_SB_EENSQ_INSA_ILi64EEESB_EEEEEaSH_aSH_NS1A_6fusion15FusionCallbacksIS1E_NS1J_17LinearCombinationIaiaiLNS_15FloatRoundStyleE2EEESG_S1I_JEEENS4_5SM1004TMEM4LOAD26SM100_TMEM_LOAD_32dp32b64xESX_NSY_INSZ_ILi2ELi4ELi3EEES12_NSQ_INS5_IJS13_S1G_EEENS5_IJS1G_SB_EEEEEEENS4_39AutoVectorizingCopyWithAssumedAlignmentILi128EEENS4_14SM90_TMA_STOREES1X_S1Z_S1Z_EEEvvEEEEvNT_6ParamsE:
        .type           _ZN7cutlass13device_kernelINS_4gemm6kernel13GemmUniversalIN4cute5tupleIJiiiiEEENS1_10collective13CollectiveMmaINS1_35MainloopSm100TmaUmmaWarpSpecializedILi3ELi2ELi4ENS5_IJNS4_1CILi1EEESB_SB_EEEEENS5_IJNSA_ILi128EEESE_NSA_ILi256EEEEEEaNS5_IJlSB_lEEEaSH_NS4_8TiledMMAINS4_8MMA_AtomIJNS4_15SM100_MMA_S8_SSIaaiLi128ELi128ELNS4_4UMMA5MajorE0ELSM_0ELNSL_8SaturateE0EEEEEENS4_6LayoutISC_NS5_IJNSA_ILi0EEESR_SR_EEEEENS5_IJNS4_10UnderscoreESU_SU_EEEEENS4_13SM90_TMA_LOADENS4_14ComposedLayoutINS4_7SwizzleILi3ELi4ELi3EEENS4_18smem_ptr_flag_bitsILi8EEENSQ_INS5_IJNSA_ILi8EEESE_EEENS5_IJSE_SB_EEEEEEEvNS4_8identityESX_S17_vS18_EENS_8epilogue10collective18CollectiveEpilogueINS1A_23Sm100TmaWarpSpecializedILi2ELi2ELi64ELb0ELb0EEEJSG_NS5_IJNSQ_ISE_SB_EENSQ_INSA_ILi64EEESB_EEEEEaSH_aSH_NS1A_6fusion15FusionCallbacksIS1E_NS1J_17LinearCombinationIaiaiLNS_15FloatRoundStyleE2EEESG_S1I_JEEENS4_5SM1004TMEM4LOAD26SM100_TMEM_LOAD_32dp32b64xESX_NSY_INSZ_ILi2ELi4ELi3EEES12_NSQ_INS5_IJS13_S1G_EEENS5_IJS1G_SB_EEEEEEENS4_39AutoVectorizingCopyWithAssumedAlignmentILi128EEENS4_14SM90_TMA_STOREES1X_S1Z_S1Z_EEEvvEEEEvNT_6ParamsE,@function
        .size           _ZN7cutlass13device_kernelINS_4gemm6kernel13GemmUniversalIN4cute5tupleIJiiiiEEENS1_10collective13CollectiveMmaINS1_35MainloopSm100TmaUmmaWarpSpecializedILi3ELi2ELi4ENS5_IJNS4_1CILi1EEESB_SB_EEEEENS5_IJNSA_ILi128EEESE_NSA_ILi256EEEEEEaNS5_IJlSB_lEEEaSH_NS4_8TiledMMAINS4_8MMA_AtomIJNS4_15SM100_MMA_S8_SSIaaiLi128ELi128ELNS4_4UMMA5MajorE0ELSM_0ELNSL_8SaturateE0EEEEEENS4_6LayoutISC_NS5_IJNSA_ILi0EEESR_SR_EEEEENS5_IJNS4_10UnderscoreESU_SU_EEEEENS4_13SM90_TMA_LOADENS4_14ComposedLayoutINS4_7SwizzleILi3ELi4ELi3EEENS4_18smem_ptr_flag_bitsILi8EEENSQ_INS5_IJNSA_ILi8EEESE_EEENS5_IJSE_SB_EEEEEEEvNS4_8identityESX_S17_vS18_EENS_8epilogue10collective18CollectiveEpilogueINS1A_23Sm100TmaWarpSpecializedILi2ELi2ELi64ELb0ELb0EEEJSG_NS5_IJNSQ_ISE_SB_EENSQ_INSA_ILi64EEESB_EEEEEaSH_aSH_NS1A_6fusion15FusionCallbacksIS1E_NS1J_17LinearCombinationIaiaiLNS_15FloatRoundStyleE2EEESG_S1I_JEEENS4_5SM1004TMEM4LOAD26SM100_TMEM_LOAD_32dp32b64xESX_NSY_INSZ_ILi2ELi4ELi3EEES12_NSQ_INS5_IJS13_S1G_EEENS5_IJS1G_SB_EEEEEEENS4_39AutoVectorizingCopyWithAssumedAlignmentILi128EEENS4_14SM90_TMA_STOREES1X_S1Z_S1Z_EEEvvEEEEvNT_6ParamsE,(.L_x_139 - _ZN7cutlass13device_kernelINS_4gemm6kernel13GemmUniversalIN4cute5tupleIJiiiiEEENS1_10collective13CollectiveMmaINS1_35MainloopSm100TmaUmmaWarpSpecializedILi3ELi2ELi4ENS5_IJNS4_1CILi1EEESB_SB_EEEEENS5_IJNSA_ILi128EEESE_NSA_ILi256EEEEEEaNS5_IJlSB_lEEEaSH_NS4_8TiledMMAINS4_8MMA_AtomIJNS4_15SM100_MMA_S8_SSIaaiLi128ELi128ELNS4_4UMMA5MajorE0ELSM_0ELNSL_8SaturateE0EEEEEENS4_6LayoutISC_NS5_IJNSA_ILi0EEESR_SR_EEEEENS5_IJNS4_10UnderscoreESU_SU_EEEEENS4_13SM90_TMA_LOADENS4_14ComposedLayoutINS4_7SwizzleILi3ELi4ELi3EEENS4_18smem_ptr_flag_bitsILi8EEENSQ_INS5_IJNSA_ILi8EEESE_EEENS5_IJSE_SB_EEEEEEEvNS4_8identityESX_S17_vS18_EENS_8epilogue10collective18CollectiveEpilogueINS1A_23Sm100TmaWarpSpecializedILi2ELi2ELi64ELb0ELb0EEEJSG_NS5_IJNSQ_ISE_SB_EENSQ_INSA_ILi64EEESB_EEEEEaSH_aSH_NS1A_6fusion15FusionCallbacksIS1E_NS1J_17LinearCombinationIaiaiLNS_15FloatRoundStyleE2EEESG_S1I_JEEENS4_5SM1004TMEM4LOAD26SM100_TMEM_LOAD_32dp32b64xESX_NSY_INSZ_ILi2ELi4ELi3EEES12_NSQ_INS5_IJS13_S1G_EEENS5_IJS1G_SB_EEEEEEENS4_39AutoVectorizingCopyWithAssumedAlignmentILi128EEENS4_14SM90_TMA_STOREES1X_S1Z_S1Z_EEEvvEEEEvNT_6ParamsE)
        .other          _ZN7cutlass13device_kernelINS_4gemm6kernel13GemmUniversalIN4cute5tupleIJiiiiEEENS1_10collective13CollectiveMmaINS1_35MainloopSm100TmaUmmaWarpSpecializedILi3ELi2ELi4ENS5_IJNS4_1CILi1EEESB_SB_EEEEENS5_IJNSA_ILi128EEESE_NSA_ILi256EEEEEEaNS5_IJlSB_lEEEaSH_NS4_8TiledMMAINS4_8MMA_AtomIJNS4_15SM100_MMA_S8_SSIaaiLi128ELi128ELNS4_4UMMA5MajorE0ELSM_0ELNSL_8SaturateE0EEEEEENS4_6LayoutISC_NS5_IJNSA_ILi0EEESR_SR_EEEEENS5_IJNS4_10UnderscoreESU_SU_EEEEENS4_13SM90_TMA_LOADENS4_14ComposedLayoutINS4_7SwizzleILi3ELi4ELi3EEENS4_18smem_ptr_flag_bitsILi8EEENSQ_INS5_IJNSA_ILi8EEESE_EEENS5_IJSE_SB_EEEEEEEvNS4_8identityESX_S17_vS18_EENS_8epilogue10collective18CollectiveEpilogueINS1A_23Sm100TmaWarpSpecializedILi2ELi2ELi64ELb0ELb0EEEJSG_NS5_IJNSQ_ISE_SB_EENSQ_INSA_ILi64EEESB_EEEEEaSH_aSH_NS1A_6fusion15FusionCallbacksIS1E_NS1J_17LinearCombinationIaiaiLNS_15FloatRoundStyleE2EEESG_S1I_JEEENS4_5SM1004TMEM4LOAD26SM100_TMEM_LOAD_32dp32b64xESX_NSY_INSZ_ILi2ELi4ELi3EEES12_NSQ_INS5_IJS13_S1G_EEENS5_IJS1G_SB_EEEEEEENS4_39AutoVectorizingCopyWithAssumedAlignmentILi128EEENS4_14SM90_TMA_STOREES1X_S1Z_S1Z_EEEvvEEEEvNT_6ParamsE,@"STO_CUDA_ENTRY STV_DEFAULT"
_ZN7cutlass13device_kernelINS_4gemm6kernel13GemmUniversalIN4cute5tupleIJiiiiEEENS1_10collective13CollectiveMmaINS1_35MainloopSm100TmaUmmaWarpSpecializedILi3ELi2ELi4ENS5_IJNS4_1CILi1EEESB_SB_EEEEENS5_IJNSA_ILi128EEESE_NSA_ILi256EEEEEEaNS5_IJlSB_lEEEaSH_NS4_8TiledMMAINS4_8MMA_AtomIJNS4_15SM100_MMA_S8_SSIaaiLi128ELi128ELNS4_4UMMA5MajorE0ELSM_0ELNSL_8SaturateE0EEEEEENS4_6LayoutISC_NS5_IJNSA_ILi0EEESR_SR_EEEEENS5_IJNS4_10UnderscoreESU_SU_EEEEENS4_13SM90_TMA_LOADENS4_14ComposedLayoutINS4_7SwizzleILi3ELi4ELi3EEENS4_18smem_ptr_flag_bitsILi8EEENSQ_INS5_IJNSA_ILi8EEESE_EEENS5_IJSE_SB_EEEEEEEvNS4_8identityESX_S17_vS18_EENS_8epilogue10collective18CollectiveEpilogueINS1A_23Sm100TmaWarpSpecializedILi2ELi2ELi64ELb0ELb0EEEJSG_NS5_IJNSQ_ISE_SB_EENSQ_INSA_ILi64EEESB_EEEEEaSH_aSH_NS1A_6fusion15FusionCallbacksIS1E_NS1J_17LinearCombinationIaiaiLNS_15FloatRoundStyleE2EEESG_S1I_JEEENS4_5SM1004TMEM4LOAD26SM100_TMEM_LOAD_32dp32b64xESX_NSY_INSZ_ILi2ELi4ELi3EEES12_NSQ_INS5_IJS13_S1G_EEENS5_IJS1G_SB_EEEEEEENS4_39AutoVectorizingCopyWithAssumedAlignmentILi128EEENS4_14SM90_TMA_STOREES1X_S1Z_S1Z_EEEvvEEEEvNT_6ParamsE:
[----:B------:R-:W1:Y:S01]  /*0000*/  LDC R1, c[0x0][0x37c] ;  /* 0x0000df00ff017b82 */ /* 0x000e620000000800 */
[----:B------:R-:W2:Y:S01]  /*0010*/  S2R R167, SR_TID.X ;  /* 0x0000000000a77919 */ /* 0x000ea20000002100 */
[----:B------:R-:W3:Y:S01]  /*0020*/  LDCU.64 UR4, c[0x0][0x890] ;  /* 0x00011200ff0477ac */ /* 0x000ee20008000a00 */
[----:B------:R-:W-:Y:S02]  /*0030*/  PRMT R151, RZ, 0x7610, R151 ;  /* 0x00007610ff977816 */ /* 0x000fe40000000097 */
[----:B------:R-:W-:Y:S01]  /*0040*/  ELECT P5, URZ, PT ;  /* 0x0000000000ff782f */ /* 0x000fe200038a0000 */
[----:B------:R-:W4:Y:S01]  /*0050*/  LDCU.64 UR46, c[0x0][0x358] ;  /* 0x00006b00ff2e77ac */ /* 0x000f220008000a00 */
[----:B---3--:R-:W-:-:S04]  /*0060*/  UISETP.NE.U32.AND UP0, UPT, UR4, URZ, UPT ;  /* 0x000000ff0400728c */ /* 0x008fc8000bf05070 */
[----:B------:R-:W-:Y:S01]  /*0070*/  UISETP.NE.AND.EX UP0, UPT, UR5, URZ, UPT, UP0 ;  /* 0x000000ff0500728c */ /* 0x000fe2000bf05300 */
[----:B--2---:R-:W-:-:S05]  /*0080*/  SHF.R.U32.HI R154, RZ, 0x5, R167 ;  /* 0x00000005ff9a7819 */ /* 0x004fca00000116a7 */
[----:B------:R-:W2:Y:S02]  /*0090*/  SHFL.IDX PT, R0, R154, RZ, 0x1f ;  /* 0x00001fff9a007589 */ /* 0x000ea400000e0000 */
[----:B--2---:R-:W-:Y:S01]  /*00a0*/  R2UR UR8, R0 ;  /* 0x00000000000872ca */ /* 0x004fe200000e0000 */
[----:B-1--4-:R-:W-:-:S14]  /*00b0*/  BRA.U UP0, `(.L_x_0) ;  /* 0x00000001002c7547 */ /* 0x012fdc000b800000 */
[----:B------:R-:W1:Y:S02]  /*00c0*/  LDCU.64 UR6, c[0x0][0x888] ;  /* 0x00011100ff0677ac */ /* 0x000e640008000a00 */
[----:B-1----:R-:W-:-:S04]  /*00d0*/  UISETP.NE.U32.AND UP0, UPT, UR6, URZ, UPT ;  /* 0x000000ff0600728c */ /* 0x002fc8000bf05070 */
[----:B------:R-:W-:-:S09]  /*00e0*/  UISETP.NE.AND.EX UP0, UPT, UR7, URZ, UPT, UP0 ;  /* 0x000000ff0700728c */ /* 0x000fd2000bf05300 */
[----:B------:R-:W-:Y:S05]  /*00f0*/  BRA.U !UP0, `(.L_x_1) ;  /* 0x0000000108107547 */ /* 0x000fea000b800000 */
[----:B------:R-:W1:Y:S02]  /*0100*/  LDC.64 R82, c[0x0][0x888] ;  /* 0x00022200ff527b82 */ /* 0x000e640000000a00 */
[----:B-1----:R1:W5:Y:S01]  /*0110*/  LDG.E R82, desc[UR46][R82.64] ;  /* 0x0000002e52527981 */ /* 0x002362000c1e1900 */
[----:B------:R-:W-:Y:S01]  /*0120*/  HFMA2 R151, -RZ, RZ, 0, 5.9604644775390625e-08 ;  /* 0x00000001ff977431 */ /* 0x000fe200000001ff */
[----:B------:R-:W-:Y:S05]  /*0130*/  BRA `(.L_x_0) ;  /* 0x00000000000c7947 */ /* 0x000fea0003800000 */
.L_x_1:
[----:B------:R-:W1:Y:S01]  /*0140*/  LDCU UR6, c[0x0][0x880] ;  /* 0x00011000ff0677ac */ /* 0x000e620008000800 */
[----:B------:R-:W-:Y:S01]  /*0150*/  HFMA2 R151, -RZ, RZ, 0, 5.9604644775390625e-08 ;  /* 0x00000001ff977431 */ /* 0x000fe200000001ff */
[----:B-1----:R-:W-:-:S07]  /*0160*/  MOV R82, UR6 ;  /* 0x0000000600527c02 */ /* 0x002fce0008000f00 */
.L_x_0:
[----:B------:R-:W2:Y:S02]  /*0170*/  LDCU.64 UR6, c[0x0][0x8b0] ;  /* 0x00011600ff0677ac */ /* 0x000ea40008000a00 */
[----:B--2---:R-:W-:-:S04]  /*0180*/  UISETP.NE.U32.AND UP0, UPT, UR6, URZ, UPT ;  /* 0x000000ff0600728c */ /* 0x004fc8000bf05070 */
[----:B------:R-:W-:-:S09]  /*0190*/  UISETP.NE.AND.EX UP0, UPT, UR7, URZ, UPT, UP0 ;  /* 0x000000ff0700728c */ /* 0x000fd2000bf05300 */
[----:B------:R-:W-:Y:S05]  /*01a0*/  BRA.U UP0, `(.L_x_2) ;  /* 0x0000000100247547 */ /* 0x000fea000b800000 */
[----:B------:R-:W2:Y:S02]  /*01b0*/  LDCU.64 UR6, c[0x0][0x8a8] ;  /* 0x00011500ff0677ac */ /* 0x000ea40008000a00 */
[----:B--2---:R-:W-:-:S04]  /*01c0*/  UISETP.NE.U32.AND UP0, UPT, UR6, URZ, UPT ;  /* 0x000000ff0600728c */ /* 0x004fc8000bf05070 */
[----:B------:R-:W-:-:S09]  /*01d0*/  UISETP.NE.AND.EX UP0, UPT, UR7, URZ, UPT, UP0 ;  /* 0x000000ff0700728c */ /* 0x000fd2000bf05300 */
[----:B------:R-:W-:Y:S05]  /*01e0*/  BRA.U !UP0, `(.L_x_3) ;  /* 0x00000001080c7547 */ /* 0x000fea000b800000 */
[----:B------:R-:W2:Y:S02]  /*01f0*/  LDC.64 R78, c[0x0][0x8a8] ;  /* 0x00022a00ff4e7b82 */ /* 0x000ea40000000a00 */
[----:B--2---:R2:W5:Y:S01]  /*0200*/  LDG.E R78, desc[UR46][R78.64] ;  /* 0x0000002e4e4e7981 */ /* 0x004562000c1e1900 */
[----:B------:R-:W-:Y:S05]  /*0210*/  BRA `(.L_x_2) ;  /* 0x0000000000087947 */ /* 0x000fea0003800000 */
.L_x_3:
[----:B------:R-:W2:Y:S02]  /*0220*/  LDCU UR6, c[0x0][0x8a0] ;  /* 0x00011400ff0677ac */ /* 0x000ea40008000800 */
[----:B--2---:R-:W-:Y:S02]  /*0230*/  MOV R78, UR6 ;  /* 0x00000006004e7c02 */ /* 0x004fe40008000f00 */
.L_x_2:
[----:B------:R-:W-:Y:S01]  /*0240*/  IMAD.U32 R0, RZ, RZ, UR8 ;  /* 0x00000008ff007e24 */ /* 0x000fe2000f8e00ff */
[----:B------:R-:W-:Y:S04]  /*0250*/  BSSY.RECONVERGENT B0, `(.L_x_4) ;  /* 0x000000c000007945 */ /* 0x000fe80003800200 */
[C---:B------:R-:W-:Y:S02]  /*0260*/  ISETP.NE.OR P1, PT, R0.reuse, 0x1, !P5 ;  /* 0x000000010000780c */ /* 0x040fe40006f25670 */
[----:B------:R-:W-:-:S11]  /*0270*/  ISETP.NE.OR P0, PT, R0, 0x3, !P5 ;  /* 0x000000030000780c */ /* 0x000fd60006f05670 */
[----:B------:R-:W-:Y:S05]  /*0280*/  @P1 BRA `(.L_x_5) ;  /* 0x0000000000201947 */ /* 0x000fea0003800000 */
[----:B------:R-:W3:Y:S02]  /*0290*/  LDCU.64 UR6, c[0x0][0x348] ;  /* 0x00006900ff0677ac */ /* 0x000ee40008000a00 */
[----:B---3--:R-:W-:Y:S02]  /*02a0*/  UIADD3 UR10, UP1, UPT, UR6, 0x80, URZ ;  /* 0x00000080060a7890 */ /* 0x008fe4000ff3e0ff */
[----:B------:R-:W-:Y:S02]  /*02b0*/  UIADD3 UR6, UP0, UPT, UR6, 0x180, URZ ;  /* 0x0000018006067890 */ /* 0x000fe4000ff1e0ff */
[----:B------:R-:W-:Y:S02]  /*02c0*/  UIADD3.X UR11, UPT, UPT, URZ, UR7, URZ, UP1, !UPT ;  /* 0x00000007ff0b7290 */ /* 0x000fe40008ffe4ff */
[----:B------:R-:W-:-:S07]  /*02d0*/  UIADD3.X UR7, UPT, UPT, URZ, UR7, URZ, UP0, !UPT ;  /* 0x00000007ff077290 */ /* 0x000fce00087fe4ff */
[----:B------:R3:W-:Y:S02]  /*02e0*/  UTMACCTL.PF [UR10] ;  /* 0x000000000a0079b9 */ /* 0x0007e40008040000 */
[----:B------:R3:W-:Y:S02]  /*02f0*/  UTMACCTL.PF [UR6] ;  /* 0x00000000060079b9 */ /* 0x0007e40008040000 */
[----:B---3--:R-:W-:Y:S01]  /*0300*/  NOP ;  /* 0x0000000000007918 */ /* 0x008fe20000000000 */
.L_x_5:
[----:B------:R-:W-:Y:S05]  /*0310*/  BSYNC.RECONVERGENT B0 ;  /* 0x0000000000007941 */ /* 0x000fea0003800200 */
.L_x_4:
[----:B------:R-:W-:Y:S04]  /*0320*/  BSSY.RECONVERGENT B0, `(.L_x_6) ;  /* 0x000000a000007945 */ /* 0x000fe80003800200 */
        /* <DEDUP_REMOVED lines=9> */
.L_x_7:
[----:B------:R-:W-:Y:S05]  /*03c0*/  BSYNC.RECONVERGENT B0 ;  /* 0x0000000000007941 */ /* 0x000fea0003800200 */
.L_x_6:
[----:B------:R-:W3:Y:S01]  /*03d0*/  LDCU.64 UR6, c[0x0][0x888] ;  /* 0x00011100ff0677ac */ /* 0x000ee20008000a00 */
[----:B------:R-:W-:Y:S02]  /*03e0*/  UISETP.EQ.U32.AND UP1, UPT, UR4, URZ, UPT ;  /* 0x000000ff0400728c */ /* 0x000fe4000bf22070 */
[----:B------:R-:W-:Y:S02]  /*03f0*/  UPLOP3.LUT UP2, UPT, UPT, UPT, UPT, 0x80, 0x8 ;  /* 0x000000000008789c */ /* 0x000fe40003f4f070 */
[----:B---3--:R-:W-:-:S04]  /*0400*/  UISETP.NE.U32.AND UP0, UPT, UR6, URZ, UPT ;  /* 0x000000ff0600728c */ /* 0x008fc8000bf05070 */
[----:B------:R-:W-:-:S04]  /*0410*/  UISETP.NE.AND.EX UP0, UPT, UR7, URZ, UPT, UP0 ;  /* 0x000000ff0700728c */ /* 0x000fc8000bf05300 */
[----:B------:R-:W-:-:S04]  /*0420*/  UISETP.EQ.OR.EX UP3, UPT, UR5, URZ, !UP0, UP1 ;  /* 0x000000ff0500728c */ /* 0x000fc8000c762710 */
[----:B------:R-:W-:-:S05]  /*0430*/  UP2UR UR50, UPR, URZ, 0x8 ;  /* 0x00000008ff327883 */ /* 0x000fca0008000000 */
[----:B------:R-:W-:Y:S07]  /*0440*/  BRA.U !UP3, `(.L_x_8) ;  /* 0x000000010b207547 */ /* 0x000fee000b800000 */
[----:B-----5:R-:W-:Y:S01]  /*0450*/  R2UR UR6, R82 ;  /* 0x00000000520672ca */ /* 0x020fe200000e0000 */
[----:B------:R-:W-:Y:S02]  /*0460*/  UISETP.NE.U32.AND UP2, UPT, UR4, URZ, UPT ;  /* 0x000000ff0400728c */ /* 0x000fe4000bf45070 */
[----:B------:R-:W-:Y:S02]  /*0470*/  USEL UR4, URZ, 0xffffffff, UP0 ;  /* 0xffffffffff047887 */ /* 0x000fe40008000000 */
[----:B------:R-:W-:-:S08]  /*0480*/  UISETP.NE.AND.EX UP2, UPT, UR5, URZ, UPT, UP2 ;  /* 0x000000ff0500728c */ /* 0x000fd0000bf45320 */
[----:B------:R-:W-:-:S04]  /*0490*/  UISETP.NE.AND UP1, UPT, UR6, URZ, UPT ;  /* 0x000000ff0600728c */ /* 0x000fc8000bf25270 */
[----:B------:R-:W-:-:S04]  /*04a0*/  @!UP2 USEL UR4, URZ, 0xffffffff, UP1 ;  /* 0xffffffffff04a887 */ /* 0x000fc80008800000 */
[----:B------:R-:W-:-:S04]  /*04b0*/  ULOP3.LUT UR4, UR4, 0x1, URZ, 0xc0, !UPT ;  /* 0x0000000104047892 */ /* 0x000fc8000f8ec0ff */
[----:B------:R-:W-:-:S11]  /*04c0*/  UISETP.NE.U32.AND UP2, UPT, UR4, 0x1, UPT ;  /* 0x000000010400788c */ /* 0x000fd6000bf45070 */
.L_x_8:
[----:B------:R-:W3:Y:S01]  /*04d0*/  SHFL.IDX PT, R2, R154, RZ, 0x1f ;  /* 0x00001fff9a027589 */ /* 0x000ee200000e0000 */
[----:B------:R-:W-:-:S04]  /*04e0*/  UISETP.NE.AND UP1, UPT, UR8, 0x2, UPT ;  /* 0x000000020800788c */ /* 0x000fc8000bf25270 */
[----:B------:R-:W-:Y:S01]  /*04f0*/  USEL UR6, URZ, 0x1, UP1 ;  /* 0x00000001ff067887 */ /* 0x000fe20008800000 */
[----:B---3--:R-:W-:-:S13]  /*0500*/  ISETP.NE.AND P0, PT, R2, RZ, PT ;  /* 0x000000ff0200720c */ /* 0x008fda0003f05270 */
[----:B------:R-:W-:Y:S05]  /*0510*/  @P0 BRA `(.L_x_9) ;  /* 0x0000000000400947 */ /* 0x000fea0003800000 */
[----:B------:R-:W3:Y:S01]  /*0520*/  S2UR UR5, SR_CgaCtaId ;  /* 0x00000000000579c3 */ /* 0x000ee20000008800 */
[----:B------:R-:W-:Y:S01]  /*0530*/  UMOV UR7, 0x400 ;  /* 0x0000040000077882 */ /* 0x000fe20000000000 */
[----:B------:R-:W-:Y:S01]  /*0540*/  UMOV UR4, 0x1 ;  /* 0x0000000100047882 */ /* 0x000fe20000000000 */
[----:B------:R-:W-:Y:S01]  /*0550*/  ELECT P0, URZ, PT ;  /* 0x0000000000ff782f */ /* 0x000fe20003800000 */
[----:B------:R-:W-:-:S04]  /*0560*/  UIADD3 UR10, UPT, UPT, -UR4, 0x100000, URZ ;  /* 0x00100000040a7890 */ /* 0x000fc8000fffe1ff */
[----:B------:R-:W-:Y:S02]  /*0570*/  USHF.L.U32 UR11, UR10, 0xb, URZ ;  /* 0x0000000b0a0b7899 */ /* 0x000fe400080006ff */
[----:B------:R-:W-:Y:S02]  /*0580*/  USHF.L.U32 UR10, UR10, 0x1, URZ ;  /* 0x000000010a0a7899 */ /* 0x000fe400080006ff */
[----:B---3--:R-:W-:Y:S01]  /*0590*/  ULEA UR5, UR5, UR7, 0x18 ;  /* 0x0000000705057291 */ /* 0x008fe2000f8ec0ff */
[----:B------:R-:W3:Y:S11]  /*05a0*/  FENCE.VIEW.ASYNC.S ;  /* 0x00000000000073c6 */ /* 0x000ef60000000000 */
[----:B---3--:R3:W4:Y:S01]  /*05b0*/  SYNCS.EXCH.64 URZ, [UR5], UR10 ;  /* 0x0000000a05ff75b2 */ /* 0x0087220008000100 */
[----:B------:R3:W1:Y:S01]  /*05c0*/  SYNCS.EXCH.64 URZ, [UR5+0x18], UR10 ;  /* 0x0000180a05ff75b2 */ /* 0x0006620008000100 */
[----:B------:R3:W1:Y:S01]  /*05d0*/  SYNCS.EXCH.64 URZ, [UR5+0x8], UR10 ;  /* 0x0000080a05ff75b2 */ /* 0x0006620008000100 */
[----:B------:R3:W1:Y:S01]  /*05e0*/  SYNCS.EXCH.64 URZ, [UR5+0x20], UR10 ;  /* 0x0000200a05ff75b2 */ /* 0x0006620008000100 */
[----:B------:R3:W1:Y:S01]  /*05f0*/  SYNCS.EXCH.64 URZ, [UR5+0x10], UR10 ;  /* 0x0000100a05ff75b2 */ /* 0x0006620008000100 */
[----:B------:R3:W1:Y:S01]  /*0600*/  SYNCS.EXCH.64 URZ, [UR5+0x28], UR10 ;  /* 0x0000280a05ff75b2 */ /* 0x0006620008000100 */
[----:B------:R-:W-:Y:S01]  /*0610*/  NOP ;  /* 0x0000000000007918 */ /* 0x000fe20000000000 */
.L_x_9:
[----:B------:R-:W2:Y:S01]  /*0620*/  SHFL.IDX PT, R2, R154, RZ, 0x1f ;  /* 0x00001fff9a027589 */ /* 0x000ea200000e0000 */
[----:B------:R-:W-:Y:S01]  /*0630*/  NOP ;  /* 0x0000000000007918 */ /* 0x000fe20000000000 */
[----:B--2---:R-:W-:-:S13]  /*0640*/  ISETP.NE.AND P0, PT, R2, 0x1, PT ;  /* 0x000000010200780c */ /* 0x004fda0003f05270 */
[----:B------:R-:W-:Y:S05]  /*0650*/  @P0 BRA `(.L_x_10) ;  /* 0x0000000000480947 */ /* 0x000fea0003800000 */
[----:B------:R-:W2:Y:S01]  /*0660*/  S2UR UR7, SR_CgaCtaId ;  /* 0x00000000000779c3 */ /* 0x000ea20000008800 */
[----:B------:R-:W-:Y:S01]  /*0670*/  UMOV UR9, 0x400 ;  /* 0x0000040000097882 */ /* 0x000fe20000000000 */
[----:B---3--:R-:W-:Y:S01]  /*0680*/  UMOV UR5, 0x20 ;  /* 0x0000002000057882 */ /* 0x008fe20000000000 */
[----:B------:R-:W-:Y:S01]  /*0690*/  UMOV UR4, 0x80 ;  /* 0x0000008000047882 */ /* 0x000fe20000000000 */
[----:B------:R-:W-:-:S04]  /*06a0*/  UIADD3 UR10, UPT, UPT, -UR5, 0x100000, URZ ;  /* 0x00100000050a7890 */ /* 0x000fc8000fffe1ff */
[----:B------:R-:W-:Y:S02]  /*06b0*/  USHF.L.U32 UR11, UR10, 0xb, URZ ;  /* 0x0000000b0a0b7899 */ /* 0x000fe400080006ff */
[----:B------:R-:W-:Y:S02]  /*06c0*/  USHF.L.U32 UR10, UR10, 0x1, URZ ;  /* 0x000000010a0a7899 */ /* 0x000fe400080006ff */
[----:B------:R-:W-:-:S04]  /*06d0*/  UIADD3 UR4, UPT, UPT, -UR4, 0x100000, URZ ;  /* 0x0010000004047890 */ /* 0x000fc8000fffe1ff */
[----:B------:R-:W-:Y:S02]  /*06e0*/  USHF.L.U32 UR5, UR4, 0xb, URZ ;  /* 0x0000000b04057899 */ /* 0x000fe400080006ff */
[----:B------:R-:W-:Y:S01]  /*06f0*/  USHF.L.U32 UR4, UR4, 0x1, URZ ;  /* 0x0000000104047899 */ /* 0x000fe200080006ff */
[----:B------:R-:W-:Y:S01]  /*0700*/  ELECT P0, URZ, PT ;  /* 0x0000000000ff782f */ /* 0x000fe20003800000 */
[----:B--2---:R-:W-:Y:S01]  /*0710*/  ULEA UR7, UR7, UR9, 0x18 ;  /* 0x0000000907077291 */ /* 0x004fe2000f8ec0ff */
[----:B------:R-:W2:Y:S11]  /*0720*/  FENCE.VIEW.ASYNC.S ;  /* 0x00000000000073c6 */ /* 0x000eb60000000000 */
[----:B--2---:R2:W3:Y:S01]  /*0730*/  SYNCS.EXCH.64 URZ, [UR7+0x30], UR10 ;  /* 0x0000300a07ff75b2 */ /* 0x0044e20008000100 */
[----:B------:R2:W1:Y:S01]  /*0740*/  SYNCS.EXCH.64 URZ, [UR7+0x40], UR4 ;  /* 0x0000400407ff75b2 */ /* 0x0004620008000100 */
[----:B------:R2:W1:Y:S01]  /*0750*/  SYNCS.EXCH.64 URZ, [UR7+0x38], UR10 ;  /* 0x0000380a07ff75b2 */ /* 0x0004620008000100 */
[----:B------:R2:W1:Y:S01]  /*0760*/  SYNCS.EXCH.64 URZ, [UR7+0x48], UR4 ;  /* 0x0000480407ff75b2 */ /* 0x0004620008000100 */
[----:B------:R-:W-:Y:S01]  /*0770*/  NOP ;  /* 0x0000000000007918 */ /* 0x000fe20000000000 */
.L_x_10:
[----:B------:R-:W4:Y:S01]  /*0780*/  SHFL.IDX PT, R2, R154, RZ, 0x1f ;  /* 0x00001fff9a027589 */ /* 0x000f2200000e0000 */
[----:B------:R-:W-:Y:S01]  /*0790*/  NOP ;  /* 0x0000000000007918 */ /* 0x000fe20000000000 */
[----:B----4-:R-:W-:-:S13]  /*07a0*/  ISETP.NE.AND P0, PT, R2, 0x3, PT ;  /* 0x000000030200780c */ /* 0x010fda0003f05270 */
[----:B------:R-:W-:Y:S05]  /*07b0*/  @P0 BRA `(.L_x_11) ;  /* 0x0000000000300947 */ /* 0x000fea0003800000 */
[----:B--23--:R-:W2:Y:S01]  /*07c0*/  S2UR UR5, SR_CgaCtaId ;  /* 0x00000000000579c3 */ /* 0x00cea20000008800 */
[----:B------:R-:W-:Y:S01]  /*07d0*/  UMOV UR7, 0x400 ;  /* 0x0000040000077882 */ /* 0x000fe20000000000 */
[----:B------:R-:W-:Y:S01]  /*07e0*/  UMOV UR4, 0x20 ;  /* 0x0000002000047882 */ /* 0x000fe20000000000 */
[----:B------:R-:W-:Y:S01]  /*07f0*/  ELECT P0, URZ, PT ;  /* 0x0000000000ff782f */ /* 0x000fe20003800000 */
[----:B------:R-:W-:-:S04]  /*0800*/  UIADD3 UR10, UPT, UPT, -UR4, 0x100000, URZ ;  /* 0x00100000040a7890 */ /* 0x000fc8000fffe1ff */
[----:B------:R-:W-:Y:S02]  /*0810*/  USHF.L.U32 UR11, UR10, 0xb, URZ ;  /* 0x0000000b0a0b7899 */ /* 0x000fe400080006ff */
[----:B------:R-:W-:Y:S02]  /*0820*/  USHF.L.U32 UR10, UR10, 0x1, URZ ;  /* 0x000000010a0a7899 */ /* 0x000fe400080006ff */
[----:B--2---:R-:W-:Y:S01]  /*0830*/  ULEA UR5, UR5, UR7, 0x18 ;  /* 0x0000000705057291 */ /* 0x004fe2000f8ec0ff */
[----:B------:R-:W2:Y:S11]  /*0840*/  FENCE.VIEW.ASYNC.S ;  /* 0x00000000000073c6 */ /* 0x000eb60000000000 */
[----:B--2---:R4:W2:Y:S01]  /*0850*/  SYNCS.EXCH.64 URZ, [UR5+0x50], UR10 ;  /* 0x0000500a05ff75b2 */ /* 0x0048a20008000100 */
[----:B------:R4:W3:Y:S02]  /*0860*/  SYNCS.EXCH.64 URZ, [UR5+0x58], UR10 ;  /* 0x0000580a05ff75b2 */ /* 0x0008e40008000100 */
[----:B----4-:R-:W-:Y:S01]  /*0870*/  NOP ;  /* 0x0000000000007918 */ /* 0x010fe20000000000 */
.L_x_11:
[----:B------:R-:W4:Y:S01]  /*0880*/  SHFL.IDX PT, R2, R154, RZ, 0x1f ;  /* 0x00001fff9a027589 */ /* 0x000f2200000e0000 */
[----:B------:R-:W-:Y:S01]  /*0890*/  NOP ;  /* 0x0000000000007918 */ /* 0x000fe20000000000 */
[----:B----4-:R-:W-:-:S13]  /*08a0*/  ISETP.NE.AND P0, PT, R2, 0x4, PT ;  /* 0x000000040200780c */ /* 0x010fda0003f05270 */
[----:B------:R-:W-:Y:S05]  /*08b0*/  @P0 BRA `(.L_x_12) ;  /* 0x00000000004c0947 */ /* 0x000fea0003800000 */
[----:B--23--:R-:W2:Y:S01]  /*08c0*/  S2UR UR5, SR_CgaCtaId ;  /* 0x00000000000579c3 */ /* 0x00cea20000008800 */
[----:B------:R-:W-:Y:S01]  /*08d0*/  UMOV UR9, 0x100 ;  /* 0x0000010000097882 */ /* 0x000fe20000000000 */
[----:B------:R-:W-:Y:S01]  /*08e0*/  UMOV UR7, 0x400 ;  /* 0x0000040000077882 */ /* 0x000fe20000000000 */
[----:B------:R-:W-:Y:S01]  /*08f0*/  USEL UR9, UR9, 0xe0, UP2 ;  /* 0x000000e009097887 */ /* 0x000fe20009000000 */
[----:B------:R-:W-:Y:S01]  /*0900*/  UMOV UR4, 0x1 ;  /* 0x0000000100047882 */ /* 0x000fe20000000000 */
[----:B------:R-:W-:Y:S01]  /*0910*/  ELECT P0, URZ, PT ;  /* 0x0000000000ff782f */ /* 0x000fe20003800000 */
[----:B------:R-:W-:-:S04]  /*0920*/  UIADD3 UR10, UPT, UPT, -UR4, 0x100000, URZ ;  /* 0x00100000040a7890 */ /* 0x000fc8000fffe1ff */
[----:B------:R-:W-:Y:S02]  /*0930*/  USHF.L.U32 UR11, UR10, 0xb, URZ ;  /* 0x0000000b0a0b7899 */ /* 0x000fe400080006ff */
[----:B------:R-:W-:Y:S02]  /*0940*/  USHF.L.U32 UR10, UR10, 0x1, URZ ;  /* 0x000000010a0a7899 */ /* 0x000fe400080006ff */
[----:B------:R-:W-:-:S04]  /*0950*/  UIADD3 UR12, UPT, UPT, -UR9, 0x100000, URZ ;  /* 0x00100000090c7890 */ /* 0x000fc8000fffe1ff */
[----:B------:R-:W-:Y:S02]  /*0960*/  USHF.L.U32 UR13, UR12, 0xb, URZ ;  /* 0x0000000b0c0d7899 */ /* 0x000fe400080006ff */
[----:B------:R-:W-:Y:S02]  /*0970*/  USHF.L.U32 UR12, UR12, 0x1, URZ ;  /* 0x000000010c0c7899 */ /* 0x000fe400080006ff */
[----:B--2---:R-:W-:Y:S01]  /*0980*/  ULEA UR5, UR5, UR7, 0x18 ;  /* 0x0000000705057291 */ /* 0x004fe2000f8ec0ff */
[----:B------:R-:W2:Y:S11]  /*0990*/  FENCE.VIEW.ASYNC.S ;  /* 0x00000000000073c6 */ /* 0x000eb60000000000 */
[----:B--2---:R4:W2:Y:S01]  /*09a0*/  SYNCS.EXCH.64 URZ, [UR5+0x60], UR10 ;  /* 0x0000600a05ff75b2 */ /* 0x0048a20008000100 */
[----:B------:R4:W3:Y:S01]  /*09b0*/  SYNCS.EXCH.64 URZ, [UR5+0x70], UR12 ;  /* 0x0000700c05ff75b2 */ /* 0x0008e20008000100 */
[----:B------:R4:W1:Y:S01]  /*09c0*/  SYNCS.EXCH.64 URZ, [UR5+0x68], UR10 ;  /* 0x0000680a05ff75b2 */ /* 0x0008620008000100 */
[----:B------:R4:W1:Y:S02]  /*09d0*/  SYNCS.EXCH.64 URZ, [UR5+0x78], UR12 ;  /* 0x0000780c05ff75b2 */ /* 0x0008640008000100 */
[----:B----4-:R-:W-:Y:S01]  /*09e0*/  NOP ;  /* 0x0000000000007918 */ /* 0x010fe20000000000 */
.L_x_12:
[----:B------:R-:W4:Y:S01]  /*09f0*/  SHFL.IDX PT, R2, R154, RZ, 0x1f ;  /* 0x00001fff9a027589 */ /* 0x000f2200000e0000 */
[----:B------:R-:W-:Y:S01]  /*0a00*/  NOP ;  /* 0x0000000000007918 */ /* 0x000fe20000000000 */
[----:B----4-:R-:W-:-:S13]  /*0a10*/  ISETP.NE.AND P0, PT, R2, 0x5, PT ;  /* 0x000000050200780c */ /* 0x010fda0003f05270 */
[----:B------:R-:W-:Y:S05]  /*0a20*/  @P0 BRA `(.L_x_13) ;  /* 0x0000000000580947 */ /* 0x000fea0003800000 */
[----:B--2---:R-:W2:Y:S01]  /*0a30*/  S2UR UR7, SR_CgaCtaId ;  /* 0x00000000000779c3 */ /* 0x004ea20000008800 */
        /* <DEDUP_REMOVED lines=12> */
[----:B--2---:R4:W2:Y:S01]  /*0b00*/  SYNCS.EXCH.64 URZ, [UR7+0x80], UR10 ;  /* 0x0000800a07ff75b2 */ /* 0x0048a20008000100 */
[----:B------:R4:W3:Y:S01]  /*0b10*/  SYNCS.EXCH.64 URZ, [UR7+0xa0], UR4 ;  /* 0x0000a00407ff75b2 */ /* 0x0008e20008000100 */
[----:B------:R4:W1:Y:S01]  /*0b20*/  SYNCS.EXCH.64 URZ, [UR7+0x88], UR10 ;  /* 0x0000880a07ff75b2 */ /* 0x0008620008000100 */
[----:B------:R4:W1:Y:S01]  /*0b30*/  SYNCS.EXCH.64 URZ, [UR7+0xa8], UR4 ;  /* 0x0000a80407ff75b2 */ /* 0x0008620008000100 */
[----:B------:R4:W1:Y:S01]  /*0b40*/  SYNCS.EXCH.64 URZ, [UR7+0x90], UR10 ;  /* 0x0000900a07ff75b2 */ /* 0x0008620008000100 */
[----:B------:R4:W1:Y:S01]  /*0b50*/  SYNCS.EXCH.64 URZ, [UR7+0xb0], UR4 ;  /* 0x0000b00407ff75b2 */ /* 0x0008620008000100 */
[----:B------:R4:W1:Y:S01]  /*0b60*/  SYNCS.EXCH.64 URZ, [UR7+0x98], UR10 ;  /* 0x0000980a07ff75b2 */ /* 0x0008620008000100 */
[----:B------:R4:W1:Y:S02]  /*0b70*/  SYNCS.EXCH.64 URZ, [UR7+0xb8], UR4 ;  /* 0x0000b80407ff75b2 */ /* 0x0008640008000100 */
[----:B----4-:R-:W-:Y:S01]  /*0b80*/  NOP ;  /* 0x0000000000007918 */ /* 0x010fe20000000000 */
.L_x_13:
        /* <DEDUP_REMOVED lines=18> */
.L_x_14:
[----:B--23--:R-:W2:Y:S01]  /*0cb0*/  S2UR UR5, SR_CTAID.X ;  /* 0x00000000000579c3 */ /* 0x00cea20000002500 */
[----:B------:R-:W-:-:S05]  /*0cc0*/  CS2R.32 R152, SR_CgaSize ;  /* 0x0000000000987805 */ /* 0x000fca0000008a00 */
[----:B------:R-:W-:-:S05]  /*0cd0*/  IMAD R152, R152, -0xa0, RZ ;  /* 0xffffff6098987824 */ /* 0x000fca00078e02ff */
[----:B------:R-:W-:-:S14]  /*0ce0*/  R2UR UR9, R152 ;  /* 0x00000000980972ca */ /* 0x000fdc00000e0000 */
[----:B------:R-:W3:Y:S01]  /*0cf0*/  LDCU UR9, c[0x0][UR9+0x2b0] ;  /* 0x00005600090977ac */ /* 0x000ee20008000800 */
[----:B------:R-:W-:Y:S01]  /*0d00*/  NOP ;  /* 0x0000000000007918 */ /* 0x000fe20000000000 */
[----:B------:R-:W-:-:S05]  /*0d10*/  CS2R.32 R152, SR_CgaSize ;  /* 0x0000000000987805 */ /* 0x000fca0000008a00 */
[----:B------:R-:W-:-:S05]  /*0d20*/  IMAD R152, R152, -0xa0, RZ ;  /* 0xffffff6098987824 */ /* 0x000fca00078e02ff */
[----:B------:R-:W-:-:S14]  /*0d30*/  R2UR UR7, R152 ;  /* 0x00000000980772ca */ /* 0x000fdc00000e0000 */
[----:B------:R-:W4:Y:S01]  /*0d40*/  LDCU UR7, c[0x0][UR7+0x2b4] ;  /* 0x00005680070777ac */ /* 0x000f220008000800 */
[----:B------:R-:W1:Y:S08]  /*0d50*/  S2UR UR4, SR_CTAID.Y ;  /* 0x00000000000479c3 */ /* 0x000e700000002600 */
[----:B------:R-:W4:Y:S01]  /*0d60*/  LDC R9, c[0x0][0xb24] ;  /* 0x0002c900ff097b82 */ /* 0x000f220000000800 */
[----:B--2---:R-:W-:-:S02]  /*0d70*/  I2FP.F32.U32 R4, UR5 ;  /* 0x0000000500047c45 */ /* 0x004fc40008201000 */
[----:B------:R-:W-:-:S05]  /*0d80*/  CS2R.32 R5, SR_CgaSize ;  /* 0x0000000000057805 */ /* 0x000fca0000008a00 */
[----:B------:R-:W-:-:S06]  /*0d90*/  IMAD R5, R5, -0xa0, RZ ;  /* 0xffffff6005057824 */ /* 0x000fcc00078e02ff */
[----:B------:R-:W2:Y:S01]  /*0da0*/  LDC R5, c[0x0][R5+0x2a0] ;  /* 0x0000a80005057b82 */ /* 0x000ea20000000800 */
[----:B------:R-:W-:Y:S01]  /*0db0*/  MOV R21, UR5 ;  /* 0x0000000500157c02 */ /* 0x000fe20008000f00 */
[----:B---3--:R-:W-:Y:S01]  /*0dc0*/  FMUL R4, R4, UR9 ;  /* 0x0000000904047c20 */ /* 0x008fe20008400000 */
[----:B-1----:R-:W-:Y:S02]  /*0dd0*/  I2FP.F32.U32 R2, UR4 ;  /* 0x0000000400027c45 */ /* 0x002fe40008201000 */
[----:B------:R-:W-:-:S05]  /*0de0*/  CS2R.32 R3, SR_CgaSize ;  /* 0x0000000000037805 */ /* 0x000fca0000008a00 */
[----:B------:R-:W-:-:S06]  /*0df0*/  IMAD R3, R3, -0xa0, RZ ;  /* 0xffffff6003037824 */ /* 0x000fcc00078e02ff */
[----:B------:R-:W1:Y:S01]  /*0e00*/  LDC R3, c[0x0][R3+0x2a4] ;  /* 0x0000a90003037b82 */ /* 0x000e620000000800 */
[----:B------:R-:W3:Y:S01]  /*0e10*/  F2I.U32.TRUNC.NTZ R152, R4 ;  /* 0x0000000400987305 */ /* 0x000ee2000020f000 */
[----:B------:R-:W-:Y:S01]  /*0e20*/  MOV R20, UR4 ;  /* 0x0000000400147c02 */ /* 0x000fe20008000f00 */
[----:B----4-:R-:W-:-:S05]  /*0e30*/  FMUL R2, R2, UR7 ;  /* 0x0000000702027c20 */ /* 0x010fca0008400000 */
[----:B------:R-:W-:Y:S01]  /*0e40*/  BAR.SYNC.DEFER_BLOCKING 0x0 ;  /* 0x0000000000007b1d */ /* 0x000fe20000010000 */
[----:B------:R-:W-:-:S05]  /*0e50*/  ISETP.GE.AND P0, PT, R9, 0x1, PT ;  /* 0x000000010900780c */ /* 0x000fca0003f06270 */
[----:B------:R-:W4:Y:S02]  /*0e60*/  F2I.U32.TRUNC.NTZ R150, R2 ;  /* 0x0000000200967305 */ /* 0x000f24000020f000 */
[----:B------:R-:W1:Y:S01]  /*0e70*/  S2UR UR36, SR_CTAID.Z ;  /* 0x00000000002479c3 */ /* 0x000e620000002700 */
[----:B---3--:R-:W-:-:S05]  /*0e80*/  IADD3 R152, PT, PT, -R152, RZ, RZ ;  /* 0x000000ff98987210 */ /* 0x008fca0007ffe1ff */
[----:B--2---:R-:W-:Y:S01]  /*0e90*/  IMAD R152, R5, R152, UR5 ;  /* 0x0000000505987e24 */ /* 0x004fe2000f8e0298 */
[----:B----4-:R-:W-:-:S05]  /*0ea0*/  IADD3 R150, PT, PT, -R150, RZ, RZ ;  /* 0x000000ff96967210 */ /* 0x010fca0007ffe1ff */
[----:B-1----:R-:W-:Y:S01]  /*0eb0*/  IMAD R150, R3, R150, UR4 ;  /* 0x0000000403967e24 */ /* 0x002fe2000f8e0296 */
[----:B------:R-:W-:Y:S06]  /*0ec0*/  @!P0 BRA `(.L_x_15) ;  /* 0x0000000000b88947 */ /* 0x000fec0003800000 */
[----:B------:R-:W1:Y:S01]  /*0ed0*/  LDC.64 R4, c[0x0][0xb18] ;  /* 0x0002c600ff047b82 */ /* 0x000e620000000a00 */
[----:B------:R-:W-:-:S07]  /*0ee0*/  ISETP.NE.AND P0, PT, R9, 0x1, PT ;  /* 0x000000010900780c */ /* 0x000fce0003f05270 */
[----:B------:R-:W2:Y:S08]  /*0ef0*/  LDC R10, c[0x0][0xb0c] ;  /* 0x0002c300ff0a7b82 */ /* 0x000eb00000000800 */
[----:B------:R-:W3:Y:S08]  /*0f00*/  LDC R11, c[0x0][0x370] ;  /* 0x0000dc00ff0b7b82 */ /* 0x000ef00000000800 */
[----:B------:R-:W4:Y:S01]  /*0f10*/  LDC R12, c[0x0][0x374] ;  /* 0x0000dd00ff0c7b82 */ /* 0x000f220000000800 */
[----:B-1----:R-:W-:-:S07]  /*0f20*/  ISETP.NE.AND P1, PT, R4, 0x1, PT ;  /* 0x000000010400780c */ /* 0x002fce0003f25270 */
[----:B------:R-:W3:Y:S01]  /*0f30*/  LDC.64 R6, c[0x0][0xb10] ;  /* 0x0002c400ff067b82 */ /* 0x000ee20000000a00 */
[----:B--2---:R-:W-:-:S07]  /*0f40*/  ISETP.NE.AND P2, PT, R10, 0x1, PT ;  /* 0x000000010a00780c */ /* 0x004fce0003f45270 */
[----:B------:R-:W1:Y:S08]  /*0f50*/  LDC R8, c[0x0][0xb20] ;  /* 0x0002c800ff087b82 */ /* 0x000e700000000800 */
[----:B------:R-:W2:Y:S01]  /*0f60*/  LDC.64 R2, c[0x0][0xb28] ;  /* 0x0002ca00ff027b82 */ /* 0x000ea20000000a00 */
[----:B----4-:R-:W-:-:S04]  /*0f70*/  IMAD.HI.U32 R13, R12, R5, RZ ;  /* 0x000000050c0d7227 */ /* 0x010fc800078e00ff */
[----:B------:R-:W-:-:S04]  /*0f80*/  IMAD.HI.U32 R5, R20, R5, RZ ;  /* 0x0000000514057227 */ /* 0x000fc800078e00ff */
[----:B---3--:R-:W-:-:S04]  /*0f90*/  IMAD.HI.U32 R14, R11, R6, RZ ;  /* 0x000000060b0e7227 */ /* 0x008fc800078e00ff */
[C---:B------:R-:W-:Y:S01]  /*0fa0*/  IMAD.HI.U32 R16, R21.reuse, R6, RZ ;  /* 0x0000000615107227 */ /* 0x040fe200078e00ff */
[-C--:B------:R-:W-:Y:S02]  /*0fb0*/  @P2 SHF.R.U32.HI R11, RZ, R7.reuse, R14 ;  /* 0x00000007ff0b2219 */ /* 0x080fe4000001160e */
[-C--:B-1----:R-:W-:Y:S02]  /*0fc0*/  @P1 SHF.R.U32.HI R12, RZ, R8.reuse, R13 ;  /* 0x00000008ff0c1219 */ /* 0x082fe4000001160d */
[----:B------:R-:W-:Y:S02]  /*0fd0*/  SHF.R.U32.HI R5, RZ, R8, R5 ;  /* 0x00000008ff057219 */ /* 0x000fe40000011605 */
[----:B------:R-:W-:Y:S02]  /*0fe0*/  SHF.R.U32.HI R16, RZ, R7, R16 ;  /* 0x00000007ff107219 */ /* 0x000fe40000011610 */
[----:B------:R-:W-:Y:S01]  /*0ff0*/  SEL R5, R20, R5, !P1 ;  /* 0x0000000514057207 */ /* 0x000fe20004800000 */
[----:B--2---:R-:W-:Y:S01]  /*1000*/  IMAD.HI.U32 R14, R12, R2, RZ ;  /* 0x000000020c0e7227 */ /* 0x004fe200078e00ff */
[----:B------:R-:W-:-:S02]  /*1010*/  SEL R7, R21, R16, !P2 ;  /* 0x0000001015077207 */ /* 0x000fc40005000000 */
[----:B------:R-:W-:Y:S01]  /*1020*/  IADD3 R13, PT, PT, -R5, RZ, RZ ;  /* 0x000000ff050d7210 */ /* 0x000fe20007ffe1ff */
[----:B------:R-:W-:Y:S01]  /*1030*/  IMAD.HI.U32 R6, R11, R2, RZ ;  /* 0x000000020b067227 */ /* 0x000fe200078e00ff */
[----:B------:R-:W-:-:S03]  /*1040*/  @P0 SHF.R.U32.HI R12, RZ, R3, R14 ;  /* 0x00000003ff0c0219 */ /* 0x000fc6000001160e */
[----:B------:R-:W-:Y:S01]  /*1050*/  IMAD R13, R4, R13, R20 ;  /* 0x0000000d040d7224 */ /* 0x000fe200078e0214 */
[----:B------:R-:W-:Y:S01]  /*1060*/  @P0 SHF.R.U32.HI R11, RZ, R3, R6 ;  /* 0x00000003ff0b0219 */ /* 0x000fe20000011606 */
[----:B------:R-:W-:-:S04]  /*1070*/  IMAD R12, R12, R9, RZ ;  /* 0x000000090c0c7224 */ /* 0x000fc800078e02ff */
[----:B------:R-:W-:Y:S01]  /*1080*/  IMAD R6, R11, R9, RZ ;  /* 0x000000090b067224 */ /* 0x000fe200078e02ff */
[----:B------:R-:W-:-:S04]  /*1090*/  ISETP.GE.AND P1, PT, R5, R12, PT ;  /* 0x0000000c0500720c */ /* 0x000fc80003f26270 */
[----:B------:R-:W-:Y:S01]  /*10a0*/  ISETP.GE.OR P1, PT, R7, R6, P1 ;  /* 0x000000060700720c */ /* 0x000fe20000f26670 */
[----:B------:R-:W-:-:S05]  /*10b0*/  IMAD.HI.U32 R6, R5, R2, RZ ;  /* 0x0000000205067227 */ /* 0x000fca00078e00ff */
[----:B------:R-:W-:-:S04]  /*10c0*/  SHF.R.U32.HI R6, RZ, R3, R6 ;  /* 0x00000003ff067219 */ /* 0x000fc80000011606 */
[----:B------:R-:W-:-:S03]  /*10d0*/  SEL R6, R5, R6, !P0 ;  /* 0x0000000605067207 */ /* 0x000fc60004000000 */
[----:B------:R-:W-:Y:S01]  /*10e0*/  @!P1 IMAD.HI.U32 R8, R7, R2, RZ ;  /* 0x0000000207089227 */ /* 0x000fe200078e00ff */
[----:B------:R-:W-:-:S04]  /*10f0*/  IADD3 R2, PT, PT, -R6, RZ, RZ ;  /* 0x000000ff06027210 */ /* 0x000fc80007ffe1ff */
[----:B------:R-:W-:Y:S01]  /*1100*/  @!P1 SHF.R.U32.HI R8, RZ, R3, R8 ;  /* 0x00000003ff089219 */ /* 0x000fe20000011608 */
[----:B------:R-:W-:-:S03]  /*1110*/  IMAD R2, R9, R2, R5 ;  /* 0x0000000209027224 */ /* 0x000fc600078e0205 */
[----:B------:R-:W-:-:S05]  /*1120*/  @!P1 SEL R3, R7, R8, !P0 ;  /* 0x0000000807039207 */ /* 0x000fca0004000000 */
[--C-:B------:R-:W-:Y:S02]  /*1130*/  @!P1 IMAD.IADD R6, R6, 0x1, -R3.reuse ;  /* 0x0000000106069824 */ /* 0x100fe400078e0a03 */
[----:B------:R-:W-:Y:S01]  /*1140*/  @!P1 IMAD R3, R2, R11, R3 ;  /* 0x0000000b02039224 */ /* 0x000fe200078e0203 */
[----:B------:R-:W-:Y:S01]  /*1150*/  IADD3 R2, PT, PT, -R7, RZ, RZ ;  /* 0x000000ff07027210 */ /* 0x000fe20007ffe1ff */
[----:B------:R-:W-:Y:S02]  /*1160*/  @!P1 IMAD R5, R6, R9, R7 ;  /* 0x0000000906059224 */ /* 0x000fe400078e0207 */
[----:B------:R-:W-:Y:S02]  /*1170*/  @!P1 IMAD.MOV.U32 R7, RZ, RZ, R3 ;  /* 0x000000ffff079224 */ /* 0x000fe400078e0003 */
[----:B------:R-:W-:Y:S02]  /*1180*/  IMAD R2, R10, R2, R21 ;  /* 0x000000020a027224 */ /* 0x000fe400078e0215 */
[----:B------:R-:W-:-:S02]  /*1190*/  IMAD R20, R5, R4, R13 ;  /* 0x0000000405147224 */ /* 0x000fc400078e020d */
[----:B------:R-:W-:Y:S02]  /*11a0*/  IMAD R21, R7, R10, R2 ;  /* 0x0000000a07157224 */ /* 0x000fe400078e0202 */
.L_x_15:
[----:B------:R-:W1:Y:S01]  /*11b0*/  LDCU UR4, c[0x0][0xb30] ;  /* 0x00016600ff0477ac */ /* 0x000e620008000800 */
[----:B------:R-:W2:Y:S08]  /*11c0*/  S2UR UR37, SR_CgaCtaId ;  /* 0x00000000002579c3 */ /* 0x000eb00000008800 */
[----:B------:R-:W3:Y:S01]  /*11d0*/  LDC R72, c[0x0][0xb24] ;  /* 0x0002c900ff487b82 */ /* 0x000ee20000000800 */
[----:B-1----:R-:W-:-:S09]  /*11e0*/  UISETP.NE.AND UP1, UPT, UR4, 0x1, UPT ;  /* 0x000000010400788c */ /* 0x002fd2000bf25270 */
[----:B--2---:R-:W-:Y:S05]  /*11f0*/  BRA.U UP1, `(.L_x_16) ;  /* 0x0000000101407547 */ /* 0x004fea000b800000 */
[----:B------:R-:W1:Y:S08]  /*1200*/  LDC.64 R4, c[0x0][0xb10] ;  /* 0x0002c400ff047b82 */ /* 0x000e700000000a00 */
[----:B------:R-:W2:Y:S08]  /*1210*/  LDC.64 R2, c[0x0][0xb18] ;  /* 0x0002c600ff027b82 */ /* 0x000eb00000000a00 */
[----:B------:R-:W4:Y:S08]  /*1220*/  LDC R6, c[0x0][0xb20] ;  /* 0x0002c800ff067b82 */ /* 0x000f300000000800 */
[----:B------:R-:W3:Y:S01]  /*1230*/  LDC R8, c[0x0][0xb0c] ;  /* 0x0002c300ff087b82 */ /* 0x000ee20000000800 */
[----:B-1----:R-:W-:-:S05]  /*1240*/  IMAD.HI.U32 R4, R21, R4, RZ ;  /* 0x0000000415047227 */ /* 0x002fca00078e00ff */
[----:B------:R-:W-:Y:S01]  /*1250*/  SHF.R.U32.HI R4, RZ, R5, R4 ;  /* 0x00000005ff047219 */ /* 0x000fe20000011604 */
[----:B--2---:R-:W-:Y:S01]  /*1260*/  IMAD.HI.U32 R3, R20, R3, RZ ;  /* 0x0000000314037227 */ /* 0x004fe200078e00ff */
[----:B------:R-:W-:-:S04]  /*1270*/  ISETP.NE.AND P0, PT, R2, 0x1, PT ;  /* 0x000000010200780c */ /* 0x000fc80003f05270 */
[----:B----4-:R-:W-:-:S04]  /*1280*/  SHF.R.U32.HI R3, RZ, R6, R3 ;  /* 0x00000006ff037219 */ /* 0x010fc80000011603 */
[----:B------:R-:W-:Y:S02]  /*1290*/  SEL R3, R20, R3, !P0 ;  /* 0x0000000314037207 */ /* 0x000fe40004000000 */
[----:B---3--:R-:W-:-:S04]  /*12a0*/  ISETP.NE.AND P1, PT, R8, 0x1, PT ;  /* 0x000000010800780c */ /* 0x008fc80003f25270 */
[----:B------:R-:W-:-:S05]  /*12b0*/  SEL R4, R21, R4, !P1 ;  /* 0x0000000415047207 */ /* 0x000fca0004800000 */
[----:B------:R-:W-:Y:S02]  /*12c0*/  IMAD.IADD R5, R3, 0x1, -R4 ;  /* 0x0000000103057824 */ /* 0x000fe400078e0a04 */
[----:B------:R-:W-:Y:S02]  /*12d0*/  IMAD.IADD R3, R4, 0x1, -R3 ;  /* 0x0000000104037824 */ /* 0x000fe400078e0a03 */
[----:B------:R-:W-:Y:S02]  /*12e0*/  IMAD R21, R5, R8, R21 ;  /* 0x0000000805157224 */ /* 0x000fe400078e0215 */
[----:B------:R-:W-:-:S07]  /*12f0*/  IMAD R20, R3, R2, R20 ;  /* 0x0000000203147224 */ /* 0x000fce00078e0214 */
.L_x_16:
[----:B------:R-:W-:Y:S01]  /*1300*/  BAR.SYNC.DEFER_BLOCKING 0x0 ;  /* 0x0000000000007b1d */ /* 0x000fe20000010000 */
[----:B------:R-:W-:Y:S01]  /*1310*/  UISETP.NE.AND UP1, UPT, UR8, 0x2, UPT ;  /* 0x000000020800788c */ /* 0x000fe2000bf25270 */
[----:B------:R-:W-:Y:S02]  /*1320*/  ISETP.NE.OR P5, PT, R0, 0x2, !P5 ;  /* 0x000000020000780c */ /* 0x000fe40006fa5670 */
[----:B------:R-:W-:-:S06]  /*1330*/  LOP3.LUT R2, R167, 0x1f, RZ, 0xc0, !PT ;  /* 0x0000001fa7027812 */ /* 0x000fcc00078ec0ff */
[----:B------:R-:W-:Y:S05]  /*1340*/  BRA.U UP1, `(.L_x_17) ;  /* 0x00000011018c7547 */ /* 0x000fea000b800000 */
[----:B------:R-:W1:Y:S01]  /*1350*/  LDCU UR13, c[0x0][0x38c] ;  /* 0x00007180ff0d77ac */ /* 0x000e620008000800 */
[----:B------:R-:W2:Y:S01]  /*1360*/  LDC R9, c[0x0][0x370] ;  /* 0x0000dc00ff097b82 */ /* 0x000ea20000000800 */
[----:B------:R-:W-:Y:S01]  /*1370*/  PLOP3.LUT P1, PT, PT, PT, UP2, 0x80, 0x8 ;  /* 0x000000000008781c */ /* 0x000fe20003f2f028 */
[----:B------:R-:W-:Y:S01]  /*1380*/  HFMA2 R12, -RZ, RZ, 0, 0 ;  /* 0x00000000ff0c7431 */ /* 0x000fe200000001ff */
[----:B------:R-:W-:Y:S01]  /*1390*/  ISETP.EQ.OR P4, PT, R2, RZ, P5 ;  /* 0x000000ff0200720c */ /* 0x000fe20002f82670 */
[----:B------:R-:W-:Y:S01]  /*13a0*/  IMAD.MOV.U32 R15, RZ, RZ, 0x1 ;  /* 0x00000001ff0f7424 */ /* 0x000fe200078e00ff */
[----:B------:R-:W-:Y:S01]  /*13b0*/  PLOP3.LUT P1, PT, P1, PT, PT, 0x8, 0x80 ;  /* 0x000000000080781c */ /* 0x000fe20000f2e170 */
[----:B------:R-:W-:Y:S01]  /*13c0*/  IMAD.MOV.U32 R14, RZ, RZ, RZ ;  /* 0x000000ffff0e7224 */ /* 0x000fe200078e00ff */
[----:B------:R-:W-:Y:S01]  /*13d0*/  MOV R8, 0x1 ;  /* 0x0000000100087802 */ /* 0x000fe20000000f00 */
[----:B------:R-:W4:Y:S01]  /*13e0*/  LDC R0, c[0x0][0x374] ;  /* 0x0000dd00ff007b82 */ /* 0x000f220000000800 */
[----:B------:R-:W-:Y:S01]  /*13f0*/  IMAD.MOV.U32 R10, RZ, RZ, RZ ;  /* 0x000000ffff0a7224 */ /* 0x000fe200078e00ff */
[----:B------:R-:W2:Y:S01]  /*1400*/  LDCU.64 UR22, c[0x0][0x348] ;  /* 0x00006900ff1677ac */ /* 0x000ea20008000a00 */
[----:B------:R-:W-:Y:S01]  /*1410*/  UMOV UR6, URZ ;  /* 0x000000ff00067c82 */ /* 0x000fe20008000000 */
[----:B-1----:R-:W-:-:S04]  /*1420*/  UIADD3 UR5, UPT, UPT, UR13, 0xff, URZ ;  /* 0x000000ff0d057890 */ /* 0x002fc8000fffe0ff */
[----:B------:R-:W-:-:S04]  /*1430*/  USHF.R.S32.HI UR4, URZ, 0x1f, UR5 ;  /* 0x0000001fff047899 */ /* 0x000fc80008011405 */
[----:B------:R-:W-:-:S04]  /*1440*/  ULEA.HI UR4, UR4, UR5, URZ, 0x8 ;  /* 0x0000000504047291 */ /* 0x000fc8000f8f40ff */
[----:B------:R-:W-:Y:S02]  /*1450*/  USHF.R.S32.HI UR15, URZ, 0x8, UR4 ;  /* 0x00000008ff0f7899 */ /* 0x000fe40008011404 */
[----:B------:R-:W-:Y:S02]  /*1460*/  UIADD3 UR4, UPT, UPT, UR13, -0x1, URZ ;  /* 0xffffffff0d047890 */ /* 0x000fe4000fffe0ff */
[----:B------:R-:W-:Y:S02]  /*1470*/  UISETP.LT.U32.AND UP0, UPT, UR15, 0x3, UPT ;  /* 0x000000030f00788c */ /* 0x000fe4000bf01070 */
[----:B------:R-:W-:Y:S02]  /*1480*/  UISETP.GE.U32.AND UP1, UPT, UR4, -0x1ff, UPT ;  /* 0xfffffe010400788c */ /* 0x000fe4000bf26070 */
[----:B------:R-:W-:Y:S02]  /*1490*/  USEL UR14, UR15, 0x3, UP0 ;  /* 0x000000030f0e7887 */ /* 0x000fe40008000000 */
[----:B------:R-:W-:-:S02]  /*14a0*/  UIADD3 UR13, UPT, UPT, UR13, 0x1fe, URZ ;  /* 0x000001fe0d0d7890 */ /* 0x000fc4000fffe0ff */
[----:B------:R-:W-:Y:S02]  /*14b0*/  UIADD3 UR5, UPT, UPT, UR14, -0x1, URZ ;  /* 0xffffffff0e057890 */ /* 0x000fe4000fffe0ff */
[----:B------:R-:W-:-:S03]  /*14c0*/  UIADD3 UR7, UPT, UPT, UR15, -UR14, URZ ;  /* 0x8000000e0f077290 */ /* 0x000fc6000fffe0ff */
[----:B------:R-:W-:-:S04]  /*14d0*/  @UP1 UIADD3 UR5, UPT, UPT, UR14, URZ, URZ ;  /* 0x000000ff0e051290 */ /* 0x000fc8000fffe0ff */
[----:B--2---:R-:W-:-:S12]  /*14e0*/  UIADD3 UR5, UPT, UPT, UR5, 0x1, URZ ;  /* 0x0000000105057890 */ /* 0x004fd8000fffe0ff */
.L_x_35:
[----:B------:R-:W-:Y:S01]  /*14f0*/  UISETP.NE.AND UP0, UPT, UR37, URZ, UPT ;  /* 0x000000ff2500728c */ /* 0x000fe2000bf05270 */
[----:B------:R-:W1:Y:S08]  /*1500*/  S2UR UR37, SR_CgaCtaId ;  /* 0x00000000002579c3 */ /* 0x000e700000008800 */
[----:B------:R-:W-:Y:S05]  /*1510*/  BRA.U UP0, `(.L_x_18) ;  /* 0x0000000100347547 */ /* 0x000fea000b800000 */
[----:B------:R-:W2:Y:S01]  /*1520*/  S2R R2, SR_CgaCtaId ;  /* 0x0000000000027919 */ /* 0x000ea20000008800 */
[----:B------:R-:W-:-:S04]  /*1530*/  MOV R3, 0x400 ;  /* 0x0000040000037802 */ /* 0x000fc80000000f00 */
[----:B--2---:R-:W-:Y:S02]  /*1540*/  LEA R3, R2, R3, 0x18 ;  /* 0x0000000302037211 */ /* 0x004fe400078ec0ff */
[----:B------:R-:W-:-:S03]  /*1550*/  SHF.L.U32 R2, R8, 0x1f, RZ ;  /* 0x0000001f08027819 */ /* 0x000fc600000006ff */
[----:B------:R-:W-:-:S04]  /*1560*/  IMAD R3, R10, 0x8, R3 ;  /* 0x000000080a037824 */ /* 0x000fc800078e0203 */
[----:B------:R-:W2:Y:S02]  /*1570*/  SYNCS.PHASECHK.TRANS64.TRYWAIT P0, [R3+URZ+0xd0], R2 ;  /* 0x0000d002030075a7 */ /* 0x000ea400080011ff */
[----:B--2---:R-:W-:Y:S05]  /*1580*/  @!P0 BRA `(.L_x_19) ;  /* 0x0000006c00f48947 */ /* 0x004fea0003800000 */
.L_x_104:
[----:B------:R-:W-:Y:S01]  /*1590*/  VIADD R10, R10, 0x1 ;  /* 0x000000010a0a7836 */ /* 0x000fe20000000000 */
[----:B------:R2:W-:Y:S04]  /*15a0*/  SYNCS.ARRIVE.TRANS64.A1T0 RZ, [R3+URZ+0xc0], RZ ;  /* 0x0000c0ff03ff79a7 */ /* 0x0005e800081000ff */
[----:B------:R-:W-:-:S04]  /*15b0*/  ISETP.NE.AND P0, PT, R10, 0x2, PT ;  /* 0x000000020a00780c */ /* 0x000fc80003f05270 */
[----:B------:R-:W-:Y:S02]  /*15c0*/  SEL R10, R10, RZ, P0 ;  /* 0x000000ff0a0a7207 */ /* 0x000fe40000000000 */
[----:B--2---:R-:W-:-:S04]  /*15d0*/  SEL R3, RZ, 0x1, P0 ;  /* 0x00000001ff037807 */ /* 0x004fc80000000000 */
[----:B------:R-:W-:-:S07]  /*15e0*/  LOP3.LUT R8, R8, R3, RZ, 0x3c, !PT ;  /* 0x0000000308087212 */ /* 0x000fce00078e3cff */
.L_x_18:
[----:B------:R-:W-:Y:S01]  /*15f0*/  UMOV UR4, 0x400 ;  /* 0x0000040000047882 */ /* 0x000fe20000000000 */
[----:B------:R-:W-:Y:S01]  /*1600*/  SHF.L.U32 R2, R15, 0x1f, RZ ;  /* 0x0000001f0f027819 */ /* 0x000fe200000006ff */
[----:B-1----:R-:W-:Y:S01]  /*1610*/  ULEA UR4, UR37, UR4, 0x18 ;  /* 0x0000000425047291 */ /* 0x002fe2000f8ec0ff */
[----:B------:R-:W-:Y:S01]  /*1620*/  R2UR UR35, R21 ;  /* 0x00000000152372ca */ /* 0x000fe200000e0000 */
[----:B------:R-:W-:Y:S01]  /*1630*/  UISETP.GE.U32.AND UP0, UPT, UR13, 0x1ff, UPT ;  /* 0x000001ff0d00788c */ /* 0x000fe2000bf06070 */
[----:B------:R-:W-:Y:S01]  /*1640*/  R2UR UR19, R20 ;  /* 0x00000000141372ca */ /* 0x000fe200000e0000 */
[----:B------:R-:W-:Y:S01]  /*1650*/  ULEA UR8, UR6, UR4, 0x3 ;  /* 0x0000000406087291 */ /* 0x000fe2000f8e18ff */
[----:B------:R-:W-:-:S08]  /*1660*/  UMOV UR29, URZ ;  /* 0x000000ff001d7c82 */ /* 0x000fd00008000000 */
[----:B------:R1:W2:Y:S01]  /*1670*/  SYNCS.PHASECHK.TRANS64.TRYWAIT P0, [UR8+0x18], R2 ;  /* 0x00001802ff0075a7 */ /* 0x0002a20008001108 */
[----:B------:R-:W-:Y:S02]  /*1680*/  USHF.L.U32 UR35, UR35, 0x7, URZ ;  /* 0x0000000723237899 */ /* 0x000fe400080006ff */
[----:B------:R-:W-:Y:S01]  /*1690*/  USHF.L.U32 UR19, UR19, 0x7, URZ ;  /* 0x0000000713137899 */ /* 0x000fe200080006ff */
[----:B------:R-:W-:Y:S11]  /*16a0*/  BRA.U !UP0, `(.L_x_20) ;  /* 0x0000000108d47547 */ /* 0x000ff6000b800000 */
[----:B------:R-:W-:Y:S01]  /*16b0*/  UMOV UR21, URZ ;  /* 0x000000ff00157c82 */ /* 0x000fe20008000000 */
[----:B------:R-:W-:-:S05]  /*16c0*/  UMOV UR42, UR6 ;  /* 0x00000006002a7c82 */ /* 0x000fca0008000000 */
.L_x_25:
[----:B-1----:R-:W-:Y:S01]  /*16d0*/  ULEA UR33, UR42, UR4, 0x3 ;  /* 0x000000042a217291 */ /* 0x002fe2000f8e18ff */
[----:B--2---:R-:W-:Y:S01]  /*16e0*/  @!P5 MOV R3, 0x10000 ;  /* 0x000100000003d802 */ /* 0x004fe20000000f00 */
[----:B--2---:R-:W-:Y:S10]  /*16f0*/  @P0 BRA `(.L_x_21) ;  /* 0x00000000000c0947 */ /* 0x004ff40003800000 */
[----:B------:R-:W-:-:S04]  /*1700*/  SHF.L.U32 R5, R15, 0x1f, RZ ;  /* 0x0000001f0f057819 */ /* 0x000fc800000006ff */
[----:B------:R-:W2:Y:S02]  /*1710*/  SYNCS.PHASECHK.TRANS64.TRYWAIT P0, [UR33+0x18], R5 ;  /* 0x00001805ff0075a7 */ /* 0x000ea40008001121 */
[----:B--2---:R-:W-:Y:S05]  /*1720*/  @!P0 BRA `(.L_x_22) ;  /* 0x0000006c00a08947 */ /* 0x004fea0003800000 */
.L_x_21:
[----:B------:R2:W-:Y:S01]  /*1730*/  @!P5 SYNCS.ARRIVE.TRANS64 RZ, [UR33], R3 ;  /* 0x00000003ffffd9a7 */ /* 0x0005e20008000021 */
[----:B------:R-:W-:Y:S04]  /*1740*/  BSSY.RECONVERGENT B0, `(.L_x_23) ;  /* 0x0000003000007945 */ /* 0x000fe80003800200 */
[----:B------:R-:W-:Y:S05]  /*1750*/  @P4 BRA `(.L_x_24) ;  /* 0x0000000000044947 */ /* 0x000fea0003800000 */
[----:B------:R-:W-:Y:S05]  /*1760*/  BPT.TRAP 0x1 ;  /* 0x000000040000795c */ /* 0x000fea0000300000 */
.L_x_24:
[----:B------:R-:W-:Y:S05]  /*1770*/  BSYNC.RECONVERGENT B0 ;  /* 0x0000000000007941 */ /* 0x000fea0003800200 */
.L_x_23:
[----:B------:R-:W-:Y:S02]  /*1780*/  UIADD3 UR6, UPT, UPT, UR42, 0x1, URZ ;  /* 0x000000012a067890 */ /* 0x000fe4000fffe0ff */
[----:B------:R-:W-:Y:S02]  /*1790*/  UIADD3 UR40, UP1, UPT, UR22, 0x80, URZ ;  /* 0x0000008016287890 */ /* 0x000fe4000ff3e0ff */
[----:B------:R-:W-:Y:S02]  /*17a0*/  UISETP.NE.AND UP0, UPT, UR6, 0x3, UPT ;  /* 0x000000030600788c */ /* 0x000fe4000bf05270 */
[----:B------:R-:W-:Y:S02]  /*17b0*/  USHF.L.U32 UR34, UR21, 0x8, URZ ;  /* 0x0000000815227899 */ /* 0x000fe400080006ff */
[----:B------:R-:W-:Y:S02]  /*17c0*/  USEL UR9, URZ, 0x1, UP0 ;  /* 0x00000001ff097887 */ /* 0x000fe40008000000 */
[----:B------:R-:W-:-:S02]  /*17d0*/  USEL UR6, UR6, URZ, UP0 ;  /* 0x000000ff06067287 */ /* 0x000fc40008000000 */
[----:B------:R-:W-:Y:S02]  /*17e0*/  UIADD3 UR38, UP0, UPT, UR22, 0x180, URZ ;  /* 0x0000018016267890 */ /* 0x000fe4000ff1e0ff */
[----:B------:R-:W-:Y:S01]  /*17f0*/  ULEA UR8, UR6, UR4, 0x3 ;  /* 0x0000000406087291 */ /* 0x000fe2000f8e18ff */
[----:B------:R-:W-:Y:S01]  /*1800*/  LOP3.LUT R15, R15, UR9, RZ, 0x3c, !PT ;  /* 0x000000090f0f7c12 */ /* 0x000fe2000f8e3cff */
[----:B------:R-:W-:Y:S02]  /*1810*/  UIADD3.X UR41, UPT, UPT, URZ, UR23, URZ, UP1, !UPT ;  /* 0x00000017ff297290 */ /* 0x000fe40008ffe4ff */
[----:B------:R-:W-:Y:S01]  /*1820*/  UIADD3 UR26, UPT, UPT, UR34, 0x80, URZ ;  /* 0x00000080221a7890 */ /* 0x000fe2000fffe0ff */
[----:B-1----:R-:W-:Y:S01]  /*1830*/  SHF.L.U32 R2, R15, 0x1f, RZ ;  /* 0x0000001f0f027819 */ /* 0x002fe200000006ff */
[----:B------:R-:W-:Y:S01]  /*1840*/  UIADD3.X UR39, UPT, UPT, URZ, UR23, URZ, UP0, !UPT ;  /* 0x00000017ff277290 */ /* 0x000fe200087fe4ff */
[----:B------:R-:W-:Y:S02]  /*1850*/  UMOV UR30, 0x0 ;  /* 0x00000000001e7882 */ /* 0x000fe40000000000 */
[----:B------:R1:W1:Y:S01]  /*1860*/  SYNCS.PHASECHK.TRANS64.TRYWAIT P0, [UR8+0x18], R2 ;  /* 0x00001802ff0075a7 */ /* 0x0002620008001108 */
[----:B------:R-:W-:Y:S01]  /*1870*/  ULEA UR8, UR42, UR4, 0xf ;  /* 0x000000042a087291 */ /* 0x000fe2000f8e78ff */
[----:B------:R-:W-:Y:S01]  /*1880*/  UMOV UR31, 0x10000000 ;  /* 0x10000000001f7882 */ /* 0x000fe20000000000 */
[----:B------:R-:W-:-:S02]  /*1890*/  UMOV UR25, UR33 ;  /* 0x0000002100197c82 */ /* 0x000fc40008000000 */
[----:B------:R-:W-:Y:S02]  /*18a0*/  UIADD3 UR32, UPT, UPT, UR8, 0x8400, URZ ;  /* 0x0000840008207890 */ /* 0x000fe4000fffe0ff */
[----:B------:R-:W-:Y:S02]  /*18b0*/  UIADD3 UR24, UPT, UPT, UR8, 0xc400, URZ ;  /* 0x0000c40008187890 */ /* 0x000fe4000fffe0ff */
[----:B------:R-:W-:Y:S02]  /*18c0*/  UIADD3 UR16, UPT, UPT, UR8, 0x20400, URZ ;  /* 0x0002040008107890 */ /* 0x000fe4000fffe0ff */
[----:B------:R-:W-:Y:S01]  /*18d0*/  UIADD3 UR8, UPT, UPT, UR8, 0x24400, URZ ;  /* 0x0002440008087890 */ /* 0x000fe2000fffe0ff */
[----:B------:R-:W-:Y:S01]  /*18e0*/  UMOV UR27, UR35 ;  /* 0x00000023001b7c82 */ /* 0x000fe20008000000 */
[----:B------:R-:W-:Y:S01]  /*18f0*/  UMOV UR28, UR36 ;  /* 0x00000024001c7c82 */ /* 0x000fe20008000000 */
[----:B------:R-:W-:Y:S01]  /*1900*/  UMOV UR17, UR33 ;  /* 0x0000002100117c82 */ /* 0x000fe20008000000 */
[----:B------:R-:W-:Y:S01]  /*1910*/  UMOV UR20, UR36 ;  /* 0x0000002400147c82 */ /* 0x000fe20008000000 */
[----:B------:R-:W-:Y:S01]  /*1920*/  UMOV UR18, UR34 ;  /* 0x0000002200127c82 */ /* 0x000fe20008000000 */
[----:B------:R1:W-:Y:S01]  /*1930*/  UTMALDG.3D [UR32], [UR40], desc[UR30] ;  /* 0x00001e20280075b4 */ /* 0x0003e20008011000 */
[----:B------:R-:W-:Y:S01]  /*1940*/  UMOV UR11, UR19 ;  /* 0x00000013000b7c82 */ /* 0x000fe20008000000 */
[----:B------:R-:W-:Y:S01]  /*1950*/  UMOV UR12, UR36 ;  /* 0x00000024000c7c82 */ /* 0x000fe20008000000 */
[----:B------:R-:W-:Y:S01]  /*1960*/  UMOV UR9, UR33 ;  /* 0x0000002100097c82 */ /* 0x000fe20008000000 */
[----:B------:R-:W-:Y:S01]  /*1970*/  UMOV UR10, UR26 ;  /* 0x0000001a000a7c82 */ /* 0x000fe20008000000 */
[----:B------:R-:W-:Y:S01]  /*1980*/  UIADD3 UR21, UPT, UPT, UR21, 0x1, URZ ;  /* 0x0000000115157890 */ /* 0x000fe2000fffe0ff */
[----:B------:R-:W-:Y:S01]  /*1990*/  UMOV UR29, UR5 ;  /* 0x00000005001d7c82 */ /* 0x000fe20008000000 */
[----:B------:R1:W-:Y:S02]  /*19a0*/  UTMALDG.3D [UR24], [UR40], desc[UR30] ;  /* 0x00001e18280075b4 */ /* 0x0003e40008011000 */
[----:B------:R-:W-:Y:S01]  /*19b0*/  UISETP.NE.AND UP0, UPT, UR21, UR5, UPT ;  /* 0x000000051500728c */ /* 0x000fe2000bf05270 */
[----:B------:R-:W-:Y:S01]  /*19c0*/  UMOV UR42, UR6 ;  /* 0x00000006002a7c82 */ /* 0x000fe20008000000 */
[----:B------:R1:W-:Y:S01]  /*19d0*/  UTMALDG.3D [UR16], [UR38], desc[UR30] ;  /* 0x00001e10260075b4 */ /* 0x0003e20008011000 */
[----:B------:R1:W-:Y:S06]  /*19e0*/  UTMALDG.3D [UR8], [UR38], desc[UR30] ;  /* 0x00001e08260075b4 */ /* 0x0003ec0008011000 */
[----:B------:R-:W-:Y:S05]  /*19f0*/  BRA.U UP0, `(.L_x_25) ;  /* 0xfffffffd00347547 */ /* 0x000fea000b83ffff */
.L_x_20:
[----:B-1----:R-:W-:Y:S01]  /*1a00*/  ULEA UR8, UR6, UR4, 0x3 ;  /* 0x0000000406087291 */ /* 0x002fe2000f8e18ff */
[----:B------:R-:W-:Y:S01]  /*1a10*/  SHF.L.U32 R2, R15, 0x1f, RZ ;  /* 0x0000001f0f027819 */ /* 0x000fe200000006ff */
[----:B------:R-:W-:Y:S01]  /*1a20*/  @!P1 SYNCS.ARRIVE.TRANS64.A1T0 RZ, [UR4+0x58], RZ ;  /* 0x000058ffffff99a7 */ /* 0x000fe20008100004 */
[----:B------:R-:W-:-:S06]  /*1a30*/  UISETP.GT.AND UP0, UPT, UR15, UR14, UPT ;  /* 0x0000000e0f00728c */ /* 0x000fcc000bf04270 */
[----:B--2---:R1:W2:Y:S03]  /*1a40*/  SYNCS.PHASECHK.TRANS64.TRYWAIT P0, [UR8+0x18], R2 ;  /* 0x00001802ff0075a7 */ /* 0x0042a60008001108 */
[----:B------:R-:W-:Y:S05]  /*1a50*/  BRA.U !UP0, `(.L_x_26) ;  /* 0x0000000108d07547 */ /* 0x000fea000b800000 */
[----:B------:R-:W-:Y:S01]  /*1a60*/  UIADD3 UR21, UPT, UPT, UR7, UR29, URZ ;  /* 0x0000001d07157290 */ /* 0x000fe2000fffe0ff */
[----:B------:R-:W-:-:S11]  /*1a70*/  UMOV UR42, UR6 ;  /* 0x00000006002a7c82 */ /* 0x000fd60008000000 */
.L_x_31:
[----:B-1----:R-:W-:Y:S01]  /*1a80*/  ULEA UR33, UR42, UR4, 0x3 ;  /* 0x000000042a217291 */ /* 0x002fe2000f8e18ff */
[----:B--2---:R-:W-:Y:S01]  /*1a90*/  @!P5 MOV R3, 0x10000 ;  /* 0x000100000003d802 */ /* 0x004fe20000000f00 */
[----:B--2---:R-:W-:Y:S10]  /*1aa0*/  @P0 BRA `(.L_x_27) ;  /* 0x00000000000c0947 */ /* 0x004ff40003800000 */
[----:B------:R-:W-:-:S04]  /*1ab0*/  SHF.L.U32 R5, R15, 0x1f, RZ ;  /* 0x0000001f0f057819 */ /* 0x000fc800000006ff */
[----:B------:R-:W2:Y:S02]  /*1ac0*/  SYNCS.PHASECHK.TRANS64.TRYWAIT P0, [UR33+0x18], R5 ;  /* 0x00001805ff0075a7 */ /* 0x000ea40008001121 */
[----:B--2---:R-:W-:Y:S05]  /*1ad0*/  @!P0 BRA `(.L_x_28) ;  /* 0x0000006800cc8947 */ /* 0x004fea0003800000 */
.L_x_27:
[----:B------:R2:W-:Y:S01]  /*1ae0*/  @!P5 SYNCS.ARRIVE.TRANS64 RZ, [UR33], R3 ;  /* 0x00000003ffffd9a7 */ /* 0x0005e20008000021 */
[----:B------:R-:W-:Y:S04]  /*1af0*/  BSSY.RECONVERGENT B0, `(.L_x_29) ;  /* 0x0000003000007945 */ /* 0x000fe80003800200 */
[----:B------:R-:W-:Y:S05]  /*1b00*/  @P4 BRA `(.L_x_30) ;  /* 0x0000000000044947 */ /* 0x000fea0003800000 */
[----:B------:R-:W-:Y:S05]  /*1b10*/  BPT.TRAP 0x1 ;  /* 0x000000040000795c */ /* 0x000fea0000300000 */
.L_x_30:
[----:B------:R-:W-:Y:S05]  /*1b20*/  BSYNC.RECONVERGENT B0 ;  /* 0x0000000000007941 */ /* 0x000fea0003800200 */
.L_x_29:
        /* <DEDUP_REMOVED lines=31> */
[----:B------:R-:W-:Y:S01]  /*1d20*/  UMOV UR10, UR26 ;  /* 0x0000001a000a7c82 */ /* 0x000fe20008000000 */
[----:B------:R-:W-:Y:S01]  /*1d30*/  UIADD3 UR29, UPT, UPT, UR29, 0x1, URZ ;  /* 0x000000011d1d7890 */ /* 0x000fe2000fffe0ff */
[----:B------:R1:W-:Y:S01]  /*1d40*/  UTMALDG.3D [UR24], [UR40], desc[UR30] ;  /* 0x00001e18280075b4 */ /* 0x0003e20008011000 */
[----:B------:R-:W-:-:S02]  /*1d50*/  UMOV UR42, UR6 ;  /* 0x00000006002a7c82 */ /* 0x000fc40008000000 */
[----:B------:R-:W-:Y:S01]  /*1d60*/  UISETP.NE.AND UP0, UPT, UR29, UR21, UPT ;  /* 0x000000151d00728c */ /* 0x000fe2000bf05270 */
[----:B------:R1:W-:Y:S01]  /*1d70*/  UTMALDG.3D [UR16], [UR38], desc[UR30] ;  /* 0x00001e10260075b4 */ /* 0x0003e20008011000 */
[----:B------:R1:W-:Y:S07]  /*1d80*/  UTMALDG.3D [UR8], [UR38], desc[UR30] ;  /* 0x00001e08260075b4 */ /* 0x0003ee0008011000 */
[----:B------:R-:W-:Y:S05]  /*1d90*/  BRA.U UP0, `(.L_x_31) ;  /* 0xfffffffd00387547 */ /* 0x000fea000b83ffff */
.L_x_26:
[----:B-1----:R-:W-:Y:S01]  /*1da0*/  LEA R2, R14, UR4, 0x3 ;  /* 0x000000040e027c11 */ /* 0x002fe2000f8e18ff */
[----:B------:R-:W-:Y:S01]  /*1db0*/  NOP ;  /* 0x0000000000007918 */ /* 0x000fe20000000000 */
[----:B--2---:R-:W-:Y:S02]  /*1dc0*/  SHF.L.U32 R3, R12, 0x1f, RZ ;  /* 0x0000001f0c037819 */ /* 0x004fe400000006ff */
[----:B------:R-:W-:Y:S02]  /*1dd0*/  LEA R4, R14, UR4, 0x4 ;  /* 0x000000040e047c11 */ /* 0x000fe4000f8e20ff */
[----:B------:R-:W1:Y:S02]  /*1de0*/  SYNCS.PHASECHK.TRANS64.TRYWAIT P0, [R2+URZ+0x60], R3 ;  /* 0x00006003020075a7 */ /* 0x000e6400080011ff */
[----:B-1----:R-:W-:Y:S05]  /*1df0*/  @!P0 BRA `(.L_x_32) ;  /* 0x00000068001c8947 */ /* 0x002fea0003800000 */
.L_x_107:
[----:B------:R-:W2:Y:S01]  /*1e00*/  LDS.128 R4, [R4+0xf0] ;  /* 0x0000f00004047984 */ /* 0x000ea20000000c00 */
[----:B---3--:R-:W-:Y:S01]  /*1e10*/  ISETP.GE.AND P0, PT, R72, 0x1, PT ;  /* 0x000000014800780c */ /* 0x008fe20003f06270 */
[----:B-1----:R-:W-:Y:S01]  /*1e20*/  VIADD R2, R2, 0x70 ;  /* 0x0000007002027836 */ /* 0x002fe20000000000 */
[----:B------:R-:W-:Y:S01]  /*1e30*/  @!PT LDS RZ, [RZ] ;  /* 0x00000000fffff984 */ /* 0x000fe20000000800 */
[----:B------:R-:W-:Y:S01]  /*1e40*/  @!PT LDS RZ, [RZ] ;  /* 0x00000000fffff984 */ /* 0x000fe20000000800 */
[----:B------:R-:W-:Y:S01]  /*1e50*/  @!PT LDS RZ, [RZ] ;  /* 0x00000000fffff984 */ /* 0x000fe20000000800 */
[----:B------:R-:W-:Y:S01]  /*1e60*/  @!PT LDS RZ, [RZ] ;  /* 0x00000000fffff984 */ /* 0x000fe20000000800 */
[----:B------:R1:W-:Y:S06]  /*1e70*/  MEMBAR.ALL.CTA ;  /* 0x0000000000007992 */ /* 0x0003ec0000008000 */
[----:B-1----:R-:W1:Y:S01]  /*1e80*/  FENCE.VIEW.ASYNC.S ;  /* 0x00000000000073c6 */ /* 0x002e620000000000 */
[----:B------:R-:W-:-:S04]  /*1e90*/  PRMT R2, RZ, 0x654, R2 ;  /* 0x00000654ff027816 */ /* 0x000fc80000000002 */
[----:B-1----:R1:W-:Y:S01]  /*1ea0*/  SYNCS.ARRIVE.TRANS64.RED.A1T0 RZ, [R2+URZ], RZ ;  /* 0x000000ff02ff79a7 */ /* 0x0023e200081004ff */
[----:B--2---:R-:W-:-:S13]  /*1eb0*/  LOP3.LUT P2, RZ, R6, 0x1, RZ, 0xc0, !PT ;  /* 0x0000000106ff7812 */ /* 0x004fda000784c0ff */
[----:B------:R-:W-:Y:S01]  /*1ec0*/  @P2 SHF.R.U32.HI R3, RZ, 0x10, R5 ;  /* 0x00000010ff032819 */ /* 0x000fe20000011605 */
[----:B------:R-:W-:Y:S01]  /*1ed0*/  VOTEU.ANY UP0, P2 ;  /* 0x0000000000ff7886 */ /* 0x000fe20001000100 */
[----:B------:R-:W-:Y:S02]  /*1ee0*/  @P2 MOV R13, R4 ;  /* 0x00000004000d2202 */ /* 0x000fe40000000f00 */
[----:B------:R-:W-:Y:S02]  /*1ef0*/  @P2 R2UR.BROADCAST UR8, R3 ;  /* 0x00000000030822ca */ /* 0x000fe400008e0000 */
[----:B------:R-:W-:-:S11]  /*1f00*/  @P2 LOP3.LUT R11, R5, 0xffff, RZ, 0xc0, !PT ;  /* 0x0000ffff050b2812 */ /* 0x000fd600078ec0ff */
[----:B------:R-:W-:Y:S01]  /*1f10*/  @UP0 UMOV UR36, UR8 ;  /* 0x0000000800240c82 */ /* 0x000fe20008000000 */
[----:B-1----:R-:W-:Y:S05]  /*1f20*/  @!P0 BRA `(.L_x_33) ;  /* 0x0000000000b88947 */ /* 0x002fea0003800000 */
[----:B------:R-:W4:Y:S01]  /*1f30*/  LDC.64 R4, c[0x0][0xb18] ;  /* 0x0002c600ff047b82 */ /* 0x000f220000000a00 */
[----:B------:R-:W-:-:S07]  /*1f40*/  ISETP.NE.AND P3, PT, R72, 0x1, PT ;  /* 0x000000014800780c */ /* 0x000fce0003f65270 */
[----:B------:R-:W1:Y:S08]  /*1f50*/  LDC.64 R6, c[0x0][0xb10] ;  /* 0x0002c400ff067b82 */ /* 0x000e700000000a00 */
[----:B------:R-:W2:Y:S08]  /*1f60*/  LDC R16, c[0x0][0xb20] ;  /* 0x0002c800ff107b82 */ /* 0x000eb00000000800 */
[----:B------:R-:W3:Y:S01]  /*1f70*/  LDC R18, c[0x0][0xb0c] ;  /* 0x0002c300ff127b82 */ /* 0x000ee20000000800 */
[----:B----4-:R-:W-:Y:S01]  /*1f80*/  IMAD.HI.U32 R17, R0, R5, RZ ;  /* 0x0000000500117227 */ /* 0x010fe200078e00ff */
[----:B------:R-:W-:-:S03]  /*1f90*/  ISETP.NE.AND P0, PT, R4, 0x1, PT ;  /* 0x000000010400780c */ /* 0x000fc60003f05270 */
[----:B------:R-:W-:-:S03]  /*1fa0*/  IMAD.HI.U32 R5, R11, R5, RZ ;  /* 0x000000050b057227 */ /* 0x000fc600078e00ff */
[----:B------:R-:W4:Y:S01]  /*1fb0*/  LDC.64 R2, c[0x0][0xb28] ;  /* 0x0002ca00ff027b82 */ /* 0x000f220000000a00 */
[----:B-1----:R-:W-:-:S04]  /*1fc0*/  IMAD.HI.U32 R20, R9, R6, RZ ;  /* 0x0000000609147227 */ /* 0x002fc800078e00ff */
[----:B------:R-:W-:Y:S01]  /*1fd0*/  IMAD.HI.U32 R22, R13, R6, RZ ;  /* 0x000000060d167227 */ /* 0x000fe200078e00ff */
[----:B------:R-:W-:Y:S02]  /*1fe0*/  SHF.R.U32.HI R20, RZ, R7, R20 ;  /* 0x00000007ff147219 */ /* 0x000fe40000011614 */
[-C--:B--2---:R-:W-:Y:S02]  /*1ff0*/  SHF.R.U32.HI R17, RZ, R16.reuse, R17 ;  /* 0x00000010ff117219 */ /* 0x084fe40000011611 */
[----:B------:R-:W-:Y:S02]  /*2000*/  SHF.R.U32.HI R16, RZ, R16, R5 ;  /* 0x00000010ff107219 */ /* 0x000fe40000011605 */
[----:B------:R-:W-:Y:S02]  /*2010*/  SEL R17, R0, R17, !P0 ;  /* 0x0000001100117207 */ /* 0x000fe40004000000 */
[----:B------:R-:W-:Y:S02]  /*2020*/  SHF.R.U32.HI R22, RZ, R7, R22 ;  /* 0x00000007ff167219 */ /* 0x000fe40000011616 */
[----:B---3--:R-:W-:-:S02]  /*2030*/  ISETP.NE.AND P1, PT, R18, 0x1, PT ;  /* 0x000000011200780c */ /* 0x008fc40003f25270 */
[----:B------:R-:W-:Y:S02]  /*2040*/  SEL R5, R11, R16, !P0 ;  /* 0x000000100b057207 */ /* 0x000fe40004000000 */
[----:B------:R-:W-:Y:S02]  /*2050*/  SEL R19, R9, R20, !P1 ;  /* 0x0000001409137207 */ /* 0x000fe40004800000 */
[----:B------:R-:W-:Y:S01]  /*2060*/  SEL R7, R13, R22, !P1 ;  /* 0x000000160d077207 */ /* 0x000fe20004800000 */
[----:B----4-:R-:W-:-:S04]  /*2070*/  IMAD.HI.U32 R20, R17, R2, RZ ;  /* 0x0000000211147227 */ /* 0x010fc800078e00ff */
[----:B------:R-:W-:Y:S01]  /*2080*/  IMAD.HI.U32 R6, R19, R2, RZ ;  /* 0x0000000213067227 */ /* 0x000fe200078e00ff */
[----:B------:R-:W-:-:S04]  /*2090*/  @P3 SHF.R.U32.HI R17, RZ, R3, R20 ;  /* 0x00000003ff113219 */ /* 0x000fc80000011614 */
        /* <DEDUP_REMOVED lines=8> */
[----:B------:R-:W-:-:S04]  /*2120*/  @!P0 IMAD.HI.U32 R16, R7, R2, RZ ;  /* 0x0000000207108227 */ /* 0x000fc800078e00ff */
[----:B------:R-:W-:Y:S01]  /*2130*/  IMAD.MOV R2, RZ, RZ, -R6 ;  /* 0x000000ffff027224 */ /* 0x000fe200078e0a06 */
[----:B------:R-:W-:-:S03]  /*2140*/  @!P0 SHF.R.U32.HI R16, RZ, R3, R16 ;  /* 0x00000003ff108219 */ /* 0x000fc60000011610 */
[----:B------:R-:W-:Y:S01]  /*2150*/  IMAD R2, R72, R2, R5 ;  /* 0x0000000248027224 */ /* 0x000fe200078e0205 */
[----:B------:R-:W-:Y:S02]  /*2160*/  @!P0 SEL R3, R7, R16, !P3 ;  /* 0x0000001007038207 */ /* 0x000fe40005800000 */
[----:B------:R-:W-:-:S03]  /*2170*/  IADD3 R16, PT, PT, -R5, RZ, RZ ;  /* 0x000000ff05107210 */ /* 0x000fc60007ffe1ff */
[--C-:B------:R-:W-:Y:S02]  /*2180*/  @!P0 IMAD.IADD R6, R6, 0x1, -R3.reuse ;  /* 0x0000000106068824 */ /* 0x100fe400078e0a03 */
[----:B------:R-:W-:Y:S01]  /*2190*/  @!P0 IMAD R3, R2, R19, R3 ;  /* 0x0000001302038224 */ /* 0x000fe200078e0203 */
[----:B------:R-:W-:Y:S01]  /*21a0*/  IADD3 R2, PT, PT, -R7, RZ, RZ ;  /* 0x000000ff07027210 */ /* 0x000fe20007ffe1ff */
[----:B------:R-:W-:Y:S02]  /*21b0*/  @!P0 IMAD R5, R72, R6, R7 ;  /* 0x0000000648058224 */ /* 0x000fe400078e0207 */
[----:B------:R-:W-:Y:S02]  /*21c0*/  IMAD R11, R4, R16, R11 ;  /* 0x00000010040b7224 */ /* 0x000fe400078e020b */
[----:B------:R-:W-:Y:S02]  /*21d0*/  @!P0 IMAD.MOV.U32 R7, RZ, RZ, R3 ;  /* 0x000000ffff078224 */ /* 0x000fe400078e0003 */
[----:B------:R-:W-:-:S02]  /*21e0*/  IMAD R2, R18, R2, R13 ;  /* 0x0000000212027224 */ /* 0x000fc400078e020d */
[----:B------:R-:W-:Y:S02]  /*21f0*/  IMAD R11, R5, R4, R11 ;  /* 0x00000004050b7224 */ /* 0x000fe400078e020b */
[----:B------:R-:W-:Y:S02]  /*2200*/  IMAD R13, R7, R18, R2 ;  /* 0x00000012070d7224 */ /* 0x000fe400078e0202 */
.L_x_33:
[----:B------:R-:W1:Y:S02]  /*2210*/  LDCU UR8, c[0x0][0xb30] ;  /* 0x00016600ff0877ac */ /* 0x000e640008000800 */
[----:B-1----:R-:W-:-:S09]  /*2220*/  UISETP.NE.AND UP0, UPT, UR8, 0x1, UPT ;  /* 0x000000010800788c */ /* 0x002fd2000bf05270 */
[----:B------:R-:W-:Y:S05]  /*2230*/  BRA.U UP0, `(.L_x_34) ;  /* 0x0000000100407547 */ /* 0x000fea000b800000 */
[----:B------:R-:W1:Y:S08]  /*2240*/  LDC.64 R4, c[0x0][0xb10] ;  /* 0x0002c400ff047b82 */ /* 0x000e700000000a00 */
[----:B------:R-:W2:Y:S08]  /*2250*/  LDC.64 R2, c[0x0][0xb18] ;  /* 0x0002c600ff027b82 */ /* 0x000eb00000000a00 */
[----:B------:R-:W3:Y:S08]  /*2260*/  LDC R6, c[0x0][0xb20] ;  /* 0x0002c800ff067b82 */ /* 0x000ef00000000800 */
[----:B------:R-:W4:Y:S01]  /*2270*/  LDC R16, c[0x0][0xb0c] ;  /* 0x0002c300ff107b82 */ /* 0x000f220000000800 */
[----:B-1----:R-:W-:-:S05]  /*2280*/  IMAD.HI.U32 R4, R13, R4, RZ ;  /* 0x000000040d047227 */ /* 0x002fca00078e00ff */
[----:B------:R-:W-:Y:S01]  /*2290*/  SHF.R.U32.HI R4, RZ, R5, R4 ;  /* 0x00000005ff047219 */ /* 0x000fe20000011604 */
[----:B--2---:R-:W-:Y:S01]  /*22a0*/  IMAD.HI.U32 R3, R11, R3, RZ ;  /* 0x000000030b037227 */ /* 0x004fe200078e00ff */
[----:B------:R-:W-:-:S04]  /*22b0*/  ISETP.NE.AND P0, PT, R2, 0x1, PT ;  /* 0x000000010200780c */ /* 0x000fc80003f05270 */
[----:B---3--:R-:W-:-:S04]  /*22c0*/  SHF.R.U32.HI R6, RZ, R6, R3 ;  /* 0x00000006ff067219 */ /* 0x008fc80000011603 */
[----:B------:R-:W-:Y:S02]  /*22d0*/  SEL R3, R11, R6, !P0 ;  /* 0x000000060b037207 */ /* 0x000fe40004000000 */
[----:B----4-:R-:W-:-:S04]  /*22e0*/  ISETP.NE.AND P1, PT, R16, 0x1, PT ;  /* 0x000000011000780c */ /* 0x010fc80003f25270 */
[----:B------:R-:W-:-:S05]  /*22f0*/  SEL R4, R13, R4, !P1 ;  /* 0x000000040d047207 */ /* 0x000fca0004800000 */
[----:B------:R-:W-:Y:S02]  /*2300*/  IMAD.IADD R5, R3, 0x1, -R4 ;  /* 0x0000000103057824 */ /* 0x000fe400078e0a04 */
[----:B------:R-:W-:Y:S02]  /*2310*/  IMAD.IADD R3, R4, 0x1, -R3 ;  /* 0x0000000104037824 */ /* 0x000fe400078e0a03 */
[----:B------:R-:W-:Y:S02]  /*2320*/  IMAD R13, R5, R16, R13 ;  /* 0x00000010050d7224 */ /* 0x000fe400078e020d */
[----:B------:R-:W-:-:S07]  /*2330*/  IMAD R11, R3, R2, R11 ;  /* 0x00000002030b7224 */ /* 0x000fce00078e020b */
.L_x_34:
[----:B------:R-:W-:Y:S01]  /*2340*/  VIADD R14, R14, 0x1 ;  /* 0x000000010e0e7836 */ /* 0x000fe20000000000 */
[----:B------:R-:W-:Y:S01]  /*2350*/  PLOP3.LUT P1, PT, PT, PT, PT, 0x80, 0x8 ;  /* 0x000000000008781c */ /* 0x000fe20003f2f070 */
[----:B------:R-:W-:Y:S02]  /*2360*/  IMAD.IADD R21, R13, 0x1, R152 ;  /* 0x000000010d157824 */ /* 0x000fe400078e0298 */
[----:B------:R-:W-:Y:S01]  /*2370*/  IMAD.IADD R20, R11, 0x1, R150 ;  /* 0x000000010b147824 */ /* 0x000fe200078e0296 */
[----:B------:R-:W-:-:S04]  /*2380*/  ISETP.NE.AND P0, PT, R14, 0x2, PT ;  /* 0x000000020e00780c */ /* 0x000fc80003f05270 */
[----:B------:R-:W-:Y:S02]  /*2390*/  SEL R3, RZ, 0x1, P0 ;  /* 0x00000001ff037807 */ /* 0x000fe40000000000 */
[----:B------:R-:W-:Y:S02]  /*23a0*/  SEL R14, R14, RZ, P0 ;  /* 0x000000ff0e0e7207 */ /* 0x000fe40000000000 */
[----:B------:R-:W-:Y:S01]  /*23b0*/  LOP3.LUT R12, R12, R3, RZ, 0x3c, !PT ;  /* 0x000000030c0c7212 */ /* 0x000fe200078e3cff */
[----:B------:R-:W-:Y:S06]  /*23c0*/  @P2 BRA `(.L_x_35) ;  /* 0xfffffff000482947 */ /* 0x000fec000383ffff */
[----:B------:R-:W-:Y:S01]  /*23d0*/  UIADD3 UR4, UPT, UPT, UR4, 0x18, URZ ;  /* 0x0000001804047890 */ /* 0x000fe2000fffe0ff */
[----:B------:R-:W-:-:S03]  /*23e0*/  SHF.L.U32 R3, R15, 0x1f, RZ ;  /* 0x0000001f0f037819 */ /* 0x000fc600000006ff */
[----:B------:R-:W-:-:S09]  /*23f0*/  ULEA UR5, UR6, UR4, 0x3 ;  /* 0x0000000406057291 */ /* 0x000fd2000f8e18ff */
[----:B------:R-:W1:Y:S02]  /*2400*/  SYNCS.PHASECHK.TRANS64.TRYWAIT P0, [UR5], R3 ;  /* 0x00000003ff0075a7 */ /* 0x000e640008001105 */
[----:B-1----:R-:W-:Y:S05]  /*2410*/  @!P0 BRA `(.L_x_36) ;  /* 0x0000006000a88947 */ /* 0x002fea0003800000 */
.L_x_109:
[----:B------:R-:W-:-:S04]  /*2420*/  UIADD3 UR6, UPT, UPT, UR6, 0x1, URZ ;  /* 0x0000000106067890 */ /* 0x000fc8000fffe0ff */
[----:B------:R-:W-:-:S04]  /*2430*/  UISETP.NE.AND UP0, UPT, UR6, 0x3, UPT ;  /* 0x000000030600788c */ /* 0x000fc8000bf05270 */
[----:B------:R-:W-:Y:S02]  /*2440*/  USEL UR7, URZ, 0x1, UP0 ;  /* 0x00000001ff077887 */ /* 0x000fe40008000000 */
[----:B------:R-:W-:-:S04]  /*2450*/  USEL UR6, UR6, URZ, UP0 ;  /* 0x000000ff06067287 */ /* 0x000fc80008000000 */
[----:B------:R-:W-:Y:S01]  /*2460*/  ULEA UR5, UR6, UR4, 0x3 ;  /* 0x0000000406057291 */ /* 0x000fe2000f8e18ff */
[----:B------:R-:W-:-:S04]  /*2470*/  LOP3.LUT R15, R15, UR7, RZ, 0x3c, !PT ;  /* 0x000000070f0f7c12 */ /* 0x000fc8000f8e3cff */
[----:B-1----:R-:W-:-:S04]  /*2480*/  SHF.L.U32 R3, R15, 0x1f, RZ ;  /* 0x0000001f0f037819 */ /* 0x002fc800000006ff */
[----:B------:R-:W1:Y:S02]  /*2490*/  SYNCS.PHASECHK.TRANS64.TRYWAIT P0, [UR5], R3 ;  /* 0x00000003ff0075a7 */ /* 0x000e640008001105 */
[----:B-1----:R-:W-:Y:S05]  /*24a0*/  @!P0 BRA `(.L_x_37) ;  /* 0x00000060009c8947 */ /* 0x002fea0003800000 */
.L_x_111:
[----:B------:R-:W-:-:S04]  /*24b0*/  UIADD3 UR6, UPT, UPT, UR6, 0x1, URZ ;  /* 0x0000000106067890 */ /* 0x000fc8000fffe0ff */
[----:B------:R-:W-:-:S04]  /*24c0*/  UISETP.NE.AND UP0, UPT, UR6, 0x3, UPT ;  /* 0x000000030600788c */ /* 0x000fc8000bf05270 */
[----:B------:R-:W-:Y:S02]  /*24d0*/  USEL UR5, URZ, 0x1, UP0 ;  /* 0x00000001ff057887 */ /* 0x000fe40008000000 */
[----:B------:R-:W-:-:S04]  /*24e0*/  USEL UR6, UR6, URZ, UP0 ;  /* 0x000000ff06067287 */ /* 0x000fc80008000000 */
[----:B------:R-:W-:Y:S01]  /*24f0*/  ULEA UR6, UR6, UR4, 0x3 ;  /* 0x0000000406067291 */ /* 0x000fe2000f8e18ff */
[----:B-1----:R-:W-:-:S04]  /*2500*/  LOP3.LUT R3, R15, UR5, RZ, 0x3c, !PT ;  /* 0x000000050f037c12 */ /* 0x002fc8000f8e3cff */
[----:B------:R-:W-:Y:S01]  /*2510*/  SHF.L.U32 R3, R3, 0x1f, RZ ;  /* 0x0000001f03037819 */ /* 0x000fe200000006ff */
[----:B----4-:R-:W-:-:S07]  /*2520*/  IMAD.U32 R0, RZ, RZ, UR6 ;  /* 0x00000006ff007e24 */ /* 0x010fce000f8e00ff */
.L_x_38:
[----:B-1----:R1:W2:Y:S02]  /*2530*/  SYNCS.PHASECHK.TRANS64.TRYWAIT P0, [R0+URZ], R3 ;  /* 0x00000003000075a7 */ /* 0x0022a400080011ff */
[----:B--2---:R-:W-:Y:S05]  /*2540*/  @!P0 NANOSLEEP.SYNCS 0x989680 ;  /* 0x009896800000895d */ /* 0x004fea0003900000 */
[----:B------:R-:W2:Y:S02]  /*2550*/  @!P0 SYNCS.PHASECHK.TRANS64 P0, [R0+URZ], R3 ;  /* 0x00000003000085a7 */ /* 0x000ea400080010ff */
[----:B--2---:R-:W-:Y:S05]  /*2560*/  @P0 EXIT ;  /* 0x000000000000094d */ /* 0x004fea0003800000 */
[----:B------:R-:W-:Y:S05]  /*2570*/  BRA `(.L_x_38) ;  /* 0xfffffffc00ec7947 */ /* 0x000fea000383ffff */
.L_x_17:
[----:B------:R-:W-:-:S04]  /*2580*/  UISETP.NE.AND UP1, UPT, UR37, URZ, UPT ;  /* 0x000000ff2500728c */ /* 0x000fc8000bf25270 */
[----:B------:R-:W-:-:S09]  /*2590*/  UISETP.NE.OR UP1, UPT, UR8, 0x1, UP1 ;  /* 0x000000010800788c */ /* 0x000fd20008f25670 */
[----:B------:R-:W-:Y:S05]  /*25a0*/  BRA.U UP1, `(.L_x_39) ;  /* 0x0000000501487547 */ /* 0x000fea000b800000 */
[----:B------:R-:W-:Y:S01]  /*25b0*/  ISETP.NE.AND P2, PT, R2, RZ, PT ;  /* 0x000000ff0200720c */ /* 0x000fe20003f45270 */
[----:B------:R-:W-:Y:S01]  /*25c0*/  IMAD.MOV.U32 R12, RZ, RZ, 0x1 ;  /* 0x00000001ff0c7424 */ /* 0x000fe200078e00ff */
[----:B------:R-:W-:Y:S02]  /*25d0*/  CS2R R10, SRZ ;  /* 0x00000000000a7805 */ /* 0x000fe4000001ff00 */
[----:B------:R-:W-:Y:S01]  /*25e0*/  CS2R R8, SRZ ;  /* 0x0000000000087805 */ /* 0x000fe2000001ff00 */
[----:B------:R-:W-:Y:S01]  /*25f0*/  UMOV UR4, 0x400 ;  /* 0x0000040000047882 */ /* 0x000fe20000000000 */
[----:B------:R-:W-:Y:S01]  /*2600*/  UMOV UR6, URZ ;  /* 0x000000ff00067c82 */ /* 0x000fe20008000000 */
[----:B------:R-:W-:-:S12]  /*2610*/  ULEA UR37, UR37, UR4, 0x18 ;  /* 0x0000000425257291 */ /* 0x000fd8000f8ec0ff */
.L_x_43:
[----:B------:R-:W-:Y:S02]  /*2620*/  LEA R0, R8, UR37, 0x3 ;  /* 0x0000002508007c11 */ /* 0x000fe4000f8e18ff */
[----:B------:R-:W-:-:S03]  /*2630*/  SHF.L.U32 R5, R9, 0x1f, RZ ;  /* 0x0000001f09057819 */ /* 0x000fc600000006ff */
[----:B------:R-:W-:Y:S01]  /*2640*/  VIADD R4, R0, 0xd0 ;  /* 0x000000d000047836 */ /* 0x000fe20000000000 */
[----:B------:R-:W1:Y:S02]  /*2650*/  SYNCS.PHASECHK.TRANS64.TRYWAIT P0, [R0+URZ+0xc0], R5 ;  /* 0x0000c005000075a7 */ /* 0x000e6400080011ff */
[----:B-1----:R-:W-:Y:S05]  /*2660*/  @!P0 BRA `(.L_x_40) ;  /* 0x0000006000448947 */ /* 0x002fea0003800000 */
.L_x_112:
[----:B------:R-:W-:Y:S01]  /*2670*/  ULEA UR5, UR6, UR37, 0x3 ;  /* 0x0000002506057291 */ /* 0x000fe2000f8e18ff */
[----:B------:R-:W-:Y:S02]  /*2680*/  PRMT R4, RZ, 0x654, R4 ;  /* 0x00000654ff047816 */ /* 0x000fe40000000004 */
[----:B-1----:R-:W-:Y:S01]  /*2690*/  SHF.L.U32 R5, R12, 0x1f, RZ ;  /* 0x0000001f0c057819 */ /* 0x002fe200000006ff */
[----:B------:R-:W-:Y:S01]  /*26a0*/  UIADD3 UR4, UPT, UPT, UR5, 0x60, URZ ;  /* 0x0000006005047890 */ /* 0x000fe2000fffe0ff */
[----:B------:R1:W-:Y:S05]  /*26b0*/  SYNCS.ARRIVE.TRANS64.RED.A1T0 RZ, [R4+URZ], RZ ;  /* 0x000000ff04ff79a7 */ /* 0x0003ea00081004ff */
[----:B------:R-:W-:Y:S01]  /*26c0*/  IMAD.U32 R7, RZ, RZ, UR4 ;  /* 0x00000004ff077e24 */ /* 0x000fe2000f8e00ff */
[----:B------:R-:W2:Y:S04]  /*26d0*/  SYNCS.PHASECHK.TRANS64.TRYWAIT P0, [UR5+0x70], R5 ;  /* 0x00007005ff0075a7 */ /* 0x000ea80008001105 */
[----:B------:R-:W-:Y:S01]  /*26e0*/  PRMT R6, R2, 0x654, R7 ;  /* 0x0000065402067816 */ /* 0x000fe20000000007 */
[----:B-1----:R-:W-:Y:S01]  /*26f0*/  @!P2 IMAD.MOV.U32 R4, RZ, RZ, 0x10 ;  /* 0x00000010ff04a424 */ /* 0x002fe200078e00ff */
[----:B--2---:R-:W-:Y:S06]  /*2700*/  @!P0 BRA `(.L_x_41) ;  /* 0x0000006000308947 */ /* 0x004fec0003800000 */
.L_x_114:
[----:B------:R-:W-:Y:S01]  /*2710*/  ULEA UR4, UR6, UR37, 0x4 ;  /* 0x0000002506047291 */ /* 0x000fe2000f8e20ff */
[----:B------:R-:W-:Y:S01]  /*2720*/  SEL R3, R6, R3, !P2 ;  /* 0x0000000306037207 */ /* 0x000fe20005000000 */
[----:B------:R-:W-:Y:S01]  /*2730*/  UIADD3 UR5, UPT, UPT, UR5, 0x60, URZ ;  /* 0x0000006005057890 */ /* 0x000fe2000fffe0ff */
[----:B-1----:R-:W-:Y:S01]  /*2740*/  LEA R0, R11, UR37, 0x3 ;  /* 0x000000250b007c11 */ /* 0x002fe2000f8e18ff */
[----:B------:R-:W-:Y:S01]  /*2750*/  UIADD3 UR4, UPT, UPT, UR4, 0xf0, URZ ;  /* 0x000000f004047890 */ /* 0x000fe2000fffe0ff */
[----:B------:R-:W-:Y:S01]  /*2760*/  SHF.L.U32 R5, R10, 0x1f, RZ ;  /* 0x0000001f0a057819 */ /* 0x000fe200000006ff */
[----:B------:R1:W-:Y:S01]  /*2770*/  @!P2 SYNCS.ARRIVE.TRANS64.RED RZ, [R3+URZ], R4 ;  /* 0x0000000403ffa9a7 */ /* 0x0003e200080004ff */
[----:B------:R-:W-:Y:S01]  /*2780*/  UIADD3 UR6, UPT, UPT, UR6, 0x1, URZ ;  /* 0x0000000106067890 */ /* 0x000fe2000fffe0ff */
[----:B------:R-:W-:-:S03]  /*2790*/  VIADD R8, R8, 0x1 ;  /* 0x0000000108087836 */ /* 0x000fc60000000000 */
[----:B------:R-:W-:Y:S02]  /*27a0*/  UISETP.NE.AND UP0, UPT, UR6, 0x2, UPT ;  /* 0x000000020600788c */ /* 0x000fe4000bf05270 */
[----:B------:R-:W-:Y:S06]  /*27b0*/  UGETNEXTWORKID.BROADCAST [UR4], [UR5] ;  /* 0x00000000040073ca */ /* 0x000fec0008000100 */
[----:B------:R-:W-:Y:S01]  /*27c0*/  USEL UR4, URZ, 0x1, UP0 ;  /* 0x00000001ff047887 */ /* 0x000fe20008000000 */
[----:B------:R-:W-:Y:S01]  /*27d0*/  ISETP.NE.AND P0, PT, R8, 0x2, PT ;  /* 0x000000020800780c */ /* 0x000fe20003f05270 */
[----:B------:R-:W-:Y:S01]  /*27e0*/  USEL UR6, UR6, URZ, UP0 ;  /* 0x000000ff06067287 */ /* 0x000fe20008000000 */
[----:B------:R-:W2:Y:S03]  /*27f0*/  SYNCS.PHASECHK.TRANS64.TRYWAIT P1, [R0+URZ+0x60], R5 ;  /* 0x00006005000075a7 */ /* 0x000ea600080211ff */
[----:B------:R-:W-:Y:S01]  /*2800*/  LOP3.LUT R12, R12, UR4, RZ, 0x3c, !PT ;  /* 0x000000040c0c7c12 */ /* 0x000fe2000f8e3cff */
[----:B-12---:R-:W-:Y:S07]  /*2810*/  @!P1 BRA `(.L_x_42) ;  /* 0x0000006000049947 */ /* 0x006fee0003800000 */
.L_x_115:
[C---:B------:R-:W-:Y:S01]  /*2820*/  LEA R4, R11.reuse, UR37, 0x4 ;  /* 0x000000250b047c11 */ /* 0x040fe2000f8e20ff */
[----:B-1----:R-:W-:Y:S01]  /*2830*/  VIADD R0, R0, 0x70 ;  /* 0x0000007000007836 */ /* 0x002fe20000000000 */
[----:B------:R-:W-:Y:S01]  /*2840*/  SEL R8, R8, RZ, P0 ;  /* 0x000000ff08087207 */ /* 0x000fe20000000000 */
[----:B------:R-:W-:-:S03]  /*2850*/  VIADD R11, R11, 0x1 ;  /* 0x000000010b0b7836 */ /* 0x000fc60000000000 */
[----:B------:R-:W1:Y:S01]  /*2860*/  LDS.128 R4, [R4+0xf0] ;  /* 0x0000f00004047984 */ /* 0x000e620000000c00 */
[----:B------:R-:W-:Y:S02]  /*2870*/  PRMT R0, RZ, 0x654, R0 ;  /* 0x00000654ff007816 */ /* 0x000fe40000000000 */
[C---:B------:R-:W-:Y:S01]  /*2880*/  ISETP.NE.AND P1, PT, R11.reuse, 0x2, PT ;  /* 0x000000020b00780c */ /* 0x040fe20003f25270 */
[----:B------:R-:W-:Y:S01]  /*2890*/  @!PT LDS RZ, [RZ] ;  /* 0x00000000fffff984 */ /* 0x000fe20000000800 */
[----:B------:R-:W-:Y:S01]  /*28a0*/  @!PT LDS RZ, [RZ] ;  /* 0x00000000fffff984 */ /* 0x000fe20000000800 */
[----:B------:R-:W-:Y:S01]  /*28b0*/  @!PT LDS RZ, [RZ] ;  /* 0x00000000fffff984 */ /* 0x000fe20000000800 */
[----:B------:R-:W-:Y:S01]  /*28c0*/  @!PT LDS RZ, [RZ] ;  /* 0x00000000fffff984 */ /* 0x000fe20000000800 */
[----:B------:R2:W-:Y:S06]  /*28d0*/  MEMBAR.ALL.CTA ;  /* 0x0000000000007992 */ /* 0x0005ec0000008000 */
[----:B--2---:R-:W2:Y:S01]  /*28e0*/  FENCE.VIEW.ASYNC.S ;  /* 0x00000000000073c6 */ /* 0x004ea20000000000 */
[----:B------:R-:W-:Y:S01]  /*28f0*/  SEL R11, R11, RZ, P1 ;  /* 0x000000ff0b0b7207 */ /* 0x000fe20000800000 */
[----:B--2---:R2:W-:Y:S01]  /*2900*/  SYNCS.ARRIVE.TRANS64.RED.A1T0 RZ, [R0+URZ], RZ ;  /* 0x000000ff00ff79a7 */ /* 0x0045e200081004ff */
[----:B-1----:R-:W-:-:S02]  /*2910*/  LOP3.LUT P3, RZ, R6, 0x1, RZ, 0xc0, !PT ;  /* 0x0000000106ff7812 */ /* 0x002fc4000786c0ff */
[----:B------:R-:W-:-:S04]  /*2920*/  SEL R5, RZ, 0x1, P1 ;  /* 0x00000001ff057807 */ /* 0x000fc80000800000 */
[----:B------:R-:W-:Y:S02]  /*2930*/  LOP3.LUT R10, R10, R5, RZ, 0x3c, !PT ;  /* 0x000000050a0a7212 */ /* 0x000fe400078e3cff */
[----:B--2---:R-:W-:-:S04]  /*2940*/  SEL R0, RZ, 0x1, P0 ;  /* 0x00000001ff007807 */ /* 0x004fc80000000000 */
[----:B------:R-:W-:Y:S01]  /*2950*/  LOP3.LUT R9, R9, R0, RZ, 0x3c, !PT ;  /* 0x0000000009097212 */ /* 0x000fe200078e3cff */
[----:B------:R-:W-:Y:S06]  /*2960*/  @P3 BRA `(.L_x_43) ;  /* 0xfffffffc002c3947 */ /* 0x000fec000383ffff */
[----:B------:R-:W-:Y:S01]  /*2970*/  ULEA UR5, UR6, UR37, 0x3 ;  /* 0x0000002506057291 */ /* 0x000fe2000f8e18ff */
[----:B------:R-:W-:-:S08]  /*2980*/  SHF.L.U32 R3, R12, 0x1f, RZ ;  /* 0x0000001f0c037819 */ /* 0x000fd000000006ff */
[----:B------:R-:W1:Y:S02]  /*2990*/  SYNCS.PHASECHK.TRANS64 P0, [UR5+0x70], R3 ;  /* 0x00007003ff0075a7 */ /* 0x000e640008001005 */
[----:B-1----:R-:W-:Y:S05]  /*29a0*/  @P0 BRA `(.L_x_44) ;  /* 0x0000000000080947 */ /* 0x002fea0003800000 */
[----:B------:R-:W1:Y:S02]  /*29b0*/  SYNCS.PHASECHK.TRANS64.TRYWAIT P0, [UR5+0x70], R3 ;  /* 0x00007003ff0075a7 */ /* 0x000e640008001105 */
[----:B-1----:R-:W-:Y:S05]  /*29c0*/  @!P0 BRA `(.L_x_45) ;  /* 0x0000005c00ac8947 */ /* 0x002fea0003800000 */
.L_x_44:
[----:B------:R-:W-:-:S04]  /*29d0*/  UIADD3 UR4, UPT, UPT, UR6, 0x1, URZ ;  /* 0x0000000106047890 */ /* 0x000fc8000fffe0ff */
[----:B------:R-:W-:-:S04]  /*29e0*/  UISETP.NE.AND UP0, UPT, UR4, 0x2, UPT ;  /* 0x000000020400788c */ /* 0x000fc8000bf05270 */
[----:B------:R-:W-:Y:S02]  /*29f0*/  USEL UR7, URZ, 0x1, UP0 ;  /* 0x00000001ff077887 */ /* 0x000fe40008000000 */
[----:B------:R-:W-:-:S04]  /*2a00*/  USEL UR4, UR4, URZ, UP0 ;  /* 0x000000ff04047287 */ /* 0x000fc80008000000 */
[----:B------:R-:W-:Y:S01]  /*2a10*/  ULEA UR4, UR4, UR37, 0x3 ;  /* 0x0000002504047291 */ /* 0x000fe2000f8e18ff */
[----:B-1----:R-:W-:-:S04]  /*2a20*/  LOP3.LUT R3, R12, UR7, RZ, 0x3c, !PT ;  /* 0x000000070c037c12 */ /* 0x002fc8000f8e3cff */
[----:B------:R-:W-:-:S04]  /*2a30*/  SHF.L.U32 R0, R3, 0x1f, RZ ;  /* 0x0000001f03007819 */ /* 0x000fc800000006ff */
[----:B------:R-:W1:Y:S02]  /*2a40*/  SYNCS.PHASECHK.TRANS64 P0, [UR4+0x70], R0 ;  /* 0x00007000ff0075a7 */ /* 0x000e640008001004 */
[----:B-1----:R-:W-:Y:S05]  /*2a50*/  @P0 EXIT ;  /* 0x000000000000094d */ /* 0x002fea0003800000 */
[----:B------:R-:W-:Y:S02]  /*2a60*/  SHF.L.U32 R3, R3, 0x1f, RZ ;  /* 0x0000001f03037819 */ /* 0x000fe400000006ff */
[----:B------:R-:W-:-:S07]  /*2a70*/  MOV R0, UR4 ;  /* 0x0000000400007c02 */ /* 0x000fce0008000f00 */
.L_x_46:
[----:B-1----:R1:W2:Y:S02]  /*2a80*/  SYNCS.PHASECHK.TRANS64.TRYWAIT P0, [R0+URZ+0x70], R3 ;  /* 0x00007003000075a7 */ /* 0x0022a400080011ff */
[----:B--2---:R-:W-:Y:S05]  /*2a90*/  @!P0 NANOSLEEP.SYNCS 0x989680 ;  /* 0x009896800000895d */ /* 0x004fea0003900000 */
[----:B------:R-:W2:Y:S02]  /*2aa0*/  @!P0 SYNCS.PHASECHK.TRANS64 P0, [R0+URZ+0x70], R3 ;  /* 0x00007003000085a7 */ /* 0x000ea400080010ff */
[----:B--2---:R-:W-:Y:S05]  /*2ab0*/  @P0 EXIT ;  /* 0x000000000000094d */ /* 0x004fea0003800000 */
[----:B------:R-:W-:Y:S05]  /*2ac0*/  BRA `(.L_x_46) ;  /* 0xfffffffc00ec7947 */ /* 0x000fea000383ffff */
.L_x_39:
[----:B------:R-:W-:-:S09]  /*2ad0*/  UISETP.NE.AND UP1, UPT, UR8, URZ, UPT ;  /* 0x000000ff0800728c */ /* 0x000fd2000bf25270 */
[----:B------:R-:W-:Y:S05]  /*2ae0*/  BRA.U UP1, `(.L_x_47) ;  /* 0x0000001101247547 */ /* 0x000fea000b800000 */
[----:B------:R-:W-:Y:S01]  /*2af0*/  UMOV UR4, 0x40 ;  /* 0x0000004000047882 */ /* 0x000fe20000000000 */
[----:B------:R-:W-:Y:S01]  /*2b00*/  NOP ;  /* 0x0000000000007918 */ /* 0x000fe20000000000 */
[----:B------:R-:W-:Y:S01]  /*2b10*/  ULEA UR4, UR37, UR4, 0x18 ;  /* 0x0000000425047291 */ /* 0x000fe2000f8ec0ff */
[----:B------:R-:W-:Y:S02]  /*2b20*/  UMOV UR5, 0x400 ;  /* 0x0000040000057882 */ /* 0x000fe40000000000 */
[----:B------:R-:W-:-:S06]  /*2b30*/  ULEA UR37, UR37, UR5, 0x18 ;  /* 0x0000000525257291 */ /* 0x000fcc000f8ec0ff */
[----:B------:R-:W1:Y:S02]  /*2b40*/  LDS.U8 R0, [UR4+0x1c] ;  /* 0x00001c04ff007984 */ /* 0x000e640008000000 */
[----:B-1----:R-:W-:-:S13]  /*2b50*/  ISETP.NE.AND P0, PT, R0, RZ, PT ;  /* 0x000000ff0000720c */ /* 0x002fda0003f05270 */
[----:B------:R-:W-:Y:S05]  /*2b60*/  @P0 BRA `(.L_x_48) ;  /* 0x0000000000580947 */ /* 0x000fea0003800000 */
[----:B------:R-:W-:-:S13]  /*2b70*/  ELECT P0, URZ, PT ;  /* 0x0000000000ff782f */ /* 0x000fda0003800000 */
[----:B------:R-:W-:Y:S05]  /*2b80*/  @!P0 BRA `(.L_x_49) ;  /* 0x0000000000608947 */ /* 0x000fea0003800000 */
[----:B------:R-:W-:Y:S01]  /*2b90*/  UMOV UR5, 0x10 ;  /* 0x0000001000057882 */ /* 0x000fe20000000000 */
[----:B------:R-:W-:Y:S01]  /*2ba0*/  HFMA2 R0, -RZ, RZ, 0, 5.9604644775390625e-08 ;  /* 0x00000001ff007431 */ /* 0x000fe200000001ff */
[----:B------:R-:W-:-:S03]  /*2bb0*/  MOV R2, 0xffff ;  /* 0x0000ffff00027802 */ /* 0x000fc60000000f00 */
[----:B------:R-:W-:Y:S04]  /*2bc0*/  DEPBAR.LE SB1, 0x36 ;  /* 0x00009d800000791a */ /* 0x000fe80000000000 */
[----:B------:R-:W1:Y:S02]  /*2bd0*/  UTCATOMSWS.FIND_AND_SET.ALIGN UP0, UR5, UR5 ;  /* 0x00000005000575e3 */ /* 0x000e640008000800 */
[----:B-1----:R-:W-:Y:S01]  /*2be0*/  MOV R3, UR5 ;  /* 0x0000000500037c02 */ /* 0x002fe20008000f00 */
[----:B------:R-:W-:Y:S06]  /*2bf0*/  BRA.U UP0, `(.L_x_50) ;  /* 0x0000000100187547 */ /* 0x000fec000b800000 */
.L_x_51:
[----:B------:R-:W-:Y:S05]  /*2c00*/  NANOSLEEP 0x64 ;  /* 0x000000640000795d */ /* 0x000fea0003800000 */
[----:B------:R-:W-:-:S05]  /*2c10*/  UMOV UR5, 0x10 ;  /* 0x0000001000057882 */ /* 0x000fca0000000000 */
[----:B------:R-:W-:Y:S04]  /*2c20*/  DEPBAR.LE SB1, 0x36 ;  /* 0x00009d800000791a */ /* 0x000fe80000000000 */
[----:B------:R-:W1:Y:S02]  /*2c30*/  UTCATOMSWS.FIND_AND_SET.ALIGN UP0, UR5, UR5 ;  /* 0x00000005000575e3 */ /* 0x000e640008000800 */
[----:B-1----:R-:W-:Y:S01]  /*2c40*/  MOV R3, UR5 ;  /* 0x0000000500037c02 */ /* 0x002fe20008000f00 */
[----:B------:R-:W-:Y:S05]  /*2c50*/  BRA.U !UP0, `(.L_x_51) ;  /* 0xfffffffd08e87547 */ /* 0x000fea000b83ffff */
.L_x_50:
[-C--:B------:R-:W-:Y:S02]  /*2c60*/  SHF.L.U32 R2, R2, R3.reuse, RZ ;  /* 0x0000000302027219 */ /* 0x080fe400000006ff */
[----:B------:R-:W-:Y:S01]  /*2c70*/  SHF.L.U32 R0, R0, R3, RZ ;  /* 0x0000000300007219 */ /* 0x000fe200000006ff */
[----:B------:R-:W-:Y:S02]  /*2c80*/  IMAD.SHL.U32 R3, R3, 0x20, RZ ;  /* 0x0000002003037824 */ /* 0x000fe400078e00ff */
[----:B------:R1:W-:Y:S04]  /*2c90*/  ATOMS.OR RZ, [UR4+0x14], R2 ;  /* 0x00001402ffff798c */ /* 0x0003e8000b000004 */
[----:B------:R1:W-:Y:S04]  /*2ca0*/  ATOMS.OR RZ, [UR4+0x18], R0 ;  /* 0x00001800ffff798c */ /* 0x0003e8000b000004 */
[----:B------:R1:W-:Y:S01]  /*2cb0*/  STS [UR37+0x110], R3 ;  /* 0x00011003ff007988 */ /* 0x0003e20008000825 */
[----:B------:R-:W-:Y:S05]  /*2cc0*/  BRA `(.L_x_49) ;  /* 0x0000000000107947 */ /* 0x000fea0003800000 */
.L_x_48:
[----:B------:R-:W-:Y:S02]  /*2cd0*/  MOV R0, 0xffffffff ;  /* 0xffffffff00007802 */ /* 0x000fe40000000f00 */
[----:B------:R-:W-:-:S03]  /*2ce0*/  MOV R2, 0x2d10 ;  /* 0x00002d1000027802 */ /* 0x000fc60000000f00 */
[----:B------:R1:W-:Y:S04]  /*2cf0*/  STS [UR37+0x110], R0 ;  /* 0x00011000ff007988 */ /* 0x0003e80008000825 */
[----:B-1-3-5:R-:W-:Y:S05]  /*2d00*/  CALL.REL.NOINC `($__internal_1_$__cuda_sm10x_tcgen05_guardrail_trap_phase_invalid_during_alloc) ;  /* 0x0000006000687944 */ /* 0x02afea0003c00000 */
.L_x_49:
[----:B------:R-:W-:Y:S05]  /*2d10*/  WARPSYNC.ALL ;  /* 0x0000000000007948 */ /* 0x000fea0003800000 */
[----:B------:R-:W2:Y:S01]  /*2d20*/  S2UR UR5, SR_CgaCtaId ;  /* 0x00000000000579c3 */ /* 0x000ea20000008800 */
[----:B------:R-:W-:Y:S01]  /*2d30*/  UMOV UR4, 0x400 ;  /* 0x0000040000047882 */ /* 0x000fe20000000000 */
[----:B------:R-:W-:-:S06]  /*2d40*/  NOP ;  /* 0x0000000000007918 */ /* 0x000fcc0000000000 */
[----:B------:R-:W-:Y:S06]  /*2d50*/  BAR.ARV 0x6, 0xa0 ;  /* 0x0182800000007b1d */ /* 0x000fec0000002000 */
[----:B------:R-:W4:Y:S01]  /*2d60*/  LDCU UR7, c[0x0][0x38c] ;  /* 0x00007180ff0777ac */ /* 0x000f220008000800 */
[----:B------:R-:W-:Y:S01]  /*2d70*/  IMAD.MOV.U32 R11, RZ, RZ, 0x1 ;  /* 0x00000001ff0b7424 */ /* 0x000fe200078e00ff */
[----:B------:R-:W-:Y:S01]  /*2d80*/  CS2R R8, SRZ ;  /* 0x0000000000087805 */ /* 0x000fe2000001ff00 */
[----:B------:R-:W-:Y:S01]  /*2d90*/  IMAD.MOV.U32 R10, RZ, RZ, RZ ;  /* 0x000000ffff0a7224 */ /* 0x000fe200078e00ff */
[----:B------:R-:W3:Y:S01]  /*2da0*/  LDCU UR6, c[0x0][0x38c] ;  /* 0x00007180ff0677ac */ /* 0x000ee20008000800 */
[----:B------:R-:W-:Y:S01]  /*2db0*/  UMOV UR15, URZ ;  /* 0x000000ff000f7c82 */ /* 0x000fe20008000000 */
[----:B------:R-:W-:Y:S01]  /*2dc0*/  UMOV UR14, URZ ;  /* 0x000000ff000e7c82 */ /* 0x000fe20008000000 */
[----:B--2---:R-:W-:Y:S01]  /*2dd0*/  ULEA UR5, UR5, UR4, 0x18 ;  /* 0x0000000405057291 */ /* 0x004fe2000f8ec0ff */
[----:B------:R-:W-:Y:S01]  /*2de0*/  UMOV UR32, 0x0 ;  /* 0x0000000000207882 */ /* 0x000fe20000000000 */
[----:B------:R-:W-:-:S02]  /*2df0*/  UMOV UR33, 0x82004a0 ;  /* 0x082004a000217882 */ /* 0x000fc40000000000 */
[----:B------:R-:W-:Y:S02]  /*2e00*/  UIADD3 UR9, UPT, UPT, UR5, 0x8400, URZ ;  /* 0x0000840005097890 */ /* 0x000fe4000fffe0ff */
[----:B------:R-:W-:Y:S02]  /*2e10*/  UIADD3 UR10, UPT, UPT, UR5, 0x20400, URZ ;  /* 0x00020400050a7890 */ /* 0x000fe4000fffe0ff */
[----:B----4-:R-:W-:Y:S01]  /*2e20*/  UIADD3 UR7, UPT, UPT, UR7, 0xff, URZ ;  /* 0x000000ff07077890 */ /* 0x010fe2000fffe0ff */
[----:B-1----:R-:W1:Y:S01]  /*2e30*/  LDS R0, [UR5+0x110] ;  /* 0x00011005ff007984 */ /* 0x002e620008000800 */
[----:B------:R-:W-:Y:S02]  /*2e40*/  USHF.R.U32.HI UR9, URZ, 0x4, UR9 ;  /* 0x00000004ff097899 */ /* 0x000fe40008011609 */
[----:B------:R-:W-:Y:S02]  /*2e50*/  USHF.R.S32.HI UR4, URZ, 0x1f, UR7 ;  /* 0x0000001fff047899 */ /* 0x000fe40008011407 */
[----:B------:R-:W-:-:S02]  /*2e60*/  USHF.R.U32.HI UR10, URZ, 0x4, UR10 ;  /* 0x00000004ff0a7899 */ /* 0x000fc4000801160a */
[----:B------:R-:W-:Y:S02]  /*2e70*/  ULEA.HI UR4, UR4, UR7, URZ, 0x8 ;  /* 0x0000000704047291 */ /* 0x000fe4000f8f40ff */
[----:B------:R-:W-:Y:S02]  /*2e80*/  ULOP3.LUT UR9, UR9, 0x3fff, URZ, 0xc0, !UPT ;  /* 0x00003fff09097892 */ /* 0x000fe4000f8ec0ff */
[----:B------:R-:W-:Y:S02]  /*2e90*/  USHF.R.S32.HI UR4, URZ, 0x8, UR4 ;  /* 0x00000008ff047899 */ /* 0x000fe40008011404 */
[----:B------:R-:W-:Y:S02]  /*2ea0*/  ULOP3.LUT UR10, UR10, 0x3fff, URZ, 0xc0, !UPT ;  /* 0x00003fff0a0a7892 */ /* 0x000fe4000f8ec0ff */
[----:B------:R-:W-:Y:S01]  /*2eb0*/  UISETP.LT.AND UP0, UPT, UR4, 0x1, UPT ;  /* 0x000000010400788c */ /* 0x000fe2000bf01270 */
[----:B------:R-:W-:Y:S01]  /*2ec0*/  UMOV UR30, 0x0 ;  /* 0x00000000001e7882 */ /* 0x000fe20000000000 */
[----:B------:R-:W-:-:S02]  /*2ed0*/  UMOV UR31, 0x82004a0 ;  /* 0x082004a0001f7882 */ /* 0x000fc40000000000 */
[----:B------:R-:W-:Y:S01]  /*2ee0*/  USEL UR8, UR4, 0x1, !UP0 ;  /* 0x0000000104087887 */ /* 0x000fe2000c000000 */
[----:B------:R-:W-:Y:S01]  /*2ef0*/  UMOV UR28, 0x0 ;  /* 0x00000000001c7882 */ /* 0x000fe20000000000 */
[----:B------:R-:W-:Y:S01]  /*2f00*/  UMOV UR29, 0x82004a0 ;  /* 0x082004a0001d7882 */ /* 0x000fe20000000000 */
[----:B------:R-:W-:Y:S01]  /*2f10*/  UMOV UR26, 0x0 ;  /* 0x00000000001a7882 */ /* 0x000fe20000000000 */
[----:B------:R-:W-:Y:S01]  /*2f20*/  UMOV UR27, 0x82004a0 ;  /* 0x082004a0001b7882 */ /* 0x000fe20000000000 */
[----:B------:R-:W-:Y:S01]  /*2f30*/  UMOV UR24, 0x0 ;  /* 0x0000000000187882 */ /* 0x000fe20000000000 */
[----:B------:R-:W-:Y:S01]  /*2f40*/  UMOV UR25, 0x82004a0 ;  /* 0x082004a000197882 */ /* 0x000fe20000000000 */
[----:B------:R-:W-:Y:S01]  /*2f50*/  UMOV UR22, 0x0 ;  /* 0x0000000000167882 */ /* 0x000fe20000000000 */
[----:B------:R-:W-:Y:S01]  /*2f60*/  UMOV UR23, 0x82004a0 ;  /* 0x082004a000177882 */ /* 0x000fe20000000000 */
[----:B------:R-:W-:Y:S02]  /*2f70*/  ULOP3.LUT UR9, UR9, 0x10000, URZ, 0xfc, !UPT ;  /* 0x0001000009097892 */ /* 0x000fe4000f8efcff */
[----:B------:R-:W-:-:S02]  /*2f80*/  ULOP3.LUT UR10, UR10, 0x10000, URZ, 0xfc, !UPT ;  /* 0x000100000a0a7892 */ /* 0x000fc4000f8efcff */
[----:B------:R-:W-:Y:S02]  /*2f90*/  UIADD3 UR8, UPT, UPT, -UR8, URZ, URZ ;  /* 0x000000ff08087290 */ /* 0x000fe4000fffe1ff */
[----:B---3--:R-:W-:Y:S01]  /*2fa0*/  UISETP.GE.AND UP3, UPT, UR6, 0x1, UPT ;  /* 0x000000010600788c */ /* 0x008fe2000bf66270 */
[----:B------:R-:W-:Y:S01]  /*2fb0*/  UMOV UR20, 0x0 ;  /* 0x0000000000147882 */ /* 0x000fe20000000000 */
[----:B------:R-:W-:Y:S01]  /*2fc0*/  UMOV UR21, 0x82004a0 ;  /* 0x082004a000157882 */ /* 0x000fe20000000000 */
[----:B------:R-:W-:Y:S01]  /*2fd0*/  UMOV UR18, 0x0 ;  /* 0x0000000000127882 */ /* 0x000fe20000000000 */
[----:B-1----:R-:W-:Y:S01]  /*2fe0*/  R2UR UR16, R0 ;  /* 0x00000000001072ca */ /* 0x002fe200000e0000 */
[----:B------:R-:W-:-:S14]  /*2ff0*/  UMOV UR19, 0x82004a0 ;  /* 0x082004a000137882 */ /* 0x000fdc0000000000 */
.L_x_58:
[----:B------:R-:W-:Y:S02]  /*3000*/  LEA R0, R10, UR5, 0x3 ;  /* 0x000000050a007c11 */ /* 0x000fe4000f8e18ff */
[----:B------:R-:W-:Y:S02]  /*3010*/  SHF.L.U32 R5, R9, 0x1f, RZ ;  /* 0x0000001f09057819 */ /* 0x000fe400000006ff */
[----:B------:R-:W-:Y:S01]  /*3020*/  PLOP3.LUT P0, PT, PT, PT, UP3, 0x80, 0x8 ;  /* 0x000000000008781c */ /* 0x000fe20003f0f038 */
[----:B------:R-:W-:Y:S01]  /*3030*/  VIADD R3, R0, 0x70 ;  /* 0x0000007000037836 */ /* 0x000fe20000000000 */
[----:B-1----:R-:W1:Y:S02]  /*3040*/  SYNCS.PHASECHK.TRANS64.TRYWAIT P1, [R0+URZ+0x60], R5 ;  /* 0x00006005000075a7 */ /* 0x002e6400080211ff */
[----:B-1-3--:R-:W-:Y:S09]  /*3050*/  @!P1 BRA `(.L_x_52) ;  /* 0x0000005800209947 */ /* 0x00aff20003800000 */
.L_x_117:
[----:B------:R-:W-:Y:S01]  /*3060*/  LEA R4, R10, UR5, 0x4 ;  /* 0x000000050a047c11 */ /* 0x000fe2000f8e20ff */
[----:B------:R-:W-:Y:S01]  /*3070*/  @UP3 ULEA UR7, UR14, UR5, 0x3 ;  /* 0x000000050e073291 */ /* 0x000fe2000f8e18ff */
[----:B------:R-:W-:Y:S01]  /*3080*/  PLOP3.LUT P2, PT, PT, PT, PT, 0x80, 0x8 ;  /* 0x000000000008781c */ /* 0x000fe20003f4f070 */
[----:B------:R-:W-:Y:S01]  /*3090*/  ULEA UR6, UR15, UR5, 0x3 ;  /* 0x000000050f067291 */ /* 0x000fe2000f8e18ff */
[----:B------:R-:W-:Y:S02]  /*30a0*/  PRMT R3, RZ, 0x654, R3 ;  /* 0x00000654ff037816 */ /* 0x000fe40000000003 */
[----:B-1----:R-:W1:Y:S01]  /*30b0*/  LDS.128 R4, [R4+0xf0] ;  /* 0x0000f00004047984 */ /* 0x002e620000000c00 */
[----:B------:R-:W-:Y:S02]  /*30c0*/  @P0 SHF.L.U32 R2, R8, 0x1f, RZ ;  /* 0x0000001f08020819 */ /* 0x000fe400000006ff */
[----:B------:R-:W-:Y:S01]  /*30d0*/  SHF.L.U32 R0, R11, 0x1f, RZ ;  /* 0x0000001f0b007819 */ /* 0x000fe200000006ff */
[----:B------:R-:W-:Y:S01]  /*30e0*/  @!PT LDS RZ, [RZ] ;  /* 0x00000000fffff984 */ /* 0x000fe20000000800 */
[----:B------:R-:W-:Y:S01]  /*30f0*/  @!PT LDS RZ, [RZ] ;  /* 0x00000000fffff984 */ /* 0x000fe20000000800 */
[----:B------:R-:W-:Y:S01]  /*3100*/  @!PT LDS RZ, [RZ] ;  /* 0x00000000fffff984 */ /* 0x000fe20000000800 */
[----:B------:R-:W-:Y:S01]  /*3110*/  @!PT LDS RZ, [RZ] ;  /* 0x00000000fffff984 */ /* 0x000fe20000000800 */
[----:B------:R2:W-:Y:S06]  /*3120*/  MEMBAR.ALL.CTA ;  /* 0x0000000000007992 */ /* 0x0005ec0000008000 */
[----:B--2---:R-:W2:Y:S02]  /*3130*/  FENCE.VIEW.ASYNC.S ;  /* 0x00000000000073c6 */ /* 0x004ea40000000000 */
[----:B--2---:R2:W-:Y:S01]  /*3140*/  SYNCS.ARRIVE.TRANS64.RED.A1T0 RZ, [R3+URZ], RZ ;  /* 0x000000ff03ff79a7 */ /* 0x0045e200081004ff */
[----:B------:R2:W3:Y:S01]  /*3150*/  @P0 SYNCS.PHASECHK.TRANS64.TRYWAIT P2, [UR7], R2 ;  /* 0x00000002ff0005a7 */ /* 0x0004e20008041107 */
[----:B------:R-:W-:Y:S01]  /*3160*/  ULEA UR7, UR15, UR16, 0x7 ;  /* 0x000000100f077291 */ /* 0x000fe2000f8e38ff */
[----:B-1----:R-:W-:Y:S01]  /*3170*/  LOP3.LUT P1, RZ, R6, 0x1, RZ, 0xc0, !PT ;  /* 0x0000000106ff7812 */ /* 0x002fe2000782c0ff */
[----:B------:R-:W1:Y:S02]  /*3180*/  SYNCS.PHASECHK.TRANS64.TRYWAIT P0, [UR6+0xa0], R0 ;  /* 0x0000a000ff0075a7 */ /* 0x000e640008001106 */
[----:B-123--:R-:W-:Y:S10]  /*3190*/  @!P0 BRA `(.L_x_53) ;  /* 0x0000005400e48947 */ /* 0x00eff40003800000 */
.L_x_119:
[----:B------:R-:W-:Y:S01]  /*31a0*/  IADD3 R10, PT, PT, R10, 0x1, RZ ;  /* 0x000000010a0a7810 */ /* 0x000fe20007ffe0ff */
[----:B------:R-:W-:Y:S06]  /*31b0*/  BRA.U !UP3, `(.L_x_54) ;  /* 0x000000050b107547 */ /* 0x000fec000b800000 */
[----:B------:R-:W-:Y:S01]  /*31c0*/  UPLOP3.LUT UP4, UPT, UPT, UPT, UPT, 0x40, 0x4 ;  /* 0x000000000004789c */ /* 0x000fe20003f8e870 */
[----:B------:R-:W-:Y:S01]  /*31d0*/  UMOV UR13, UR8 ;  /* 0x00000008000d7c82 */ /* 0x000fe20008000000 */
[----:B------:R-:W-:Y:S01]  /*31e0*/  UMOV UR12, UR4 ;  /* 0x00000004000c7c82 */ /* 0x000fe20008000000 */
[----:B------:R-:W-:-:S08]  /*31f0*/  UMOV UR17, UR14 ;  /* 0x0000000e00117c82 */ /* 0x000fd00008000000 */
.L_x_57:
[----:B------:R-:W-:Y:S02]  /*3200*/  UIADD3 UR13, UPT, UPT, UR13, 0x1, URZ ;  /* 0x000000010d0d7890 */ /* 0x000fe4000fffe0ff */
[----:B--2---:R-:W-:Y:S02]  /*3210*/  ULEA UR11, UR17, UR5, 0x3 ;  /* 0x00000005110b7291 */ /* 0x004fe4000f8e18ff */
[----:B------:R-:W-:Y:S01]  /*3220*/  UISETP.NE.AND UP0, UPT, UR13, URZ, UPT ;  /* 0x000000ff0d00728c */ /* 0x000fe2000bf05270 */
[----:B---3--:R-:W-:Y:S10]  /*3230*/  @P2 BRA `(.L_x_55) ;  /* 0x00000000000c2947 */ /* 0x008ff40003800000 */
[----:B-1----:R-:W-:Y:S04]  /*3240*/  SHF.L.U32 R3, R8, 0x1f, RZ ;  /* 0x0000001f08037819 */ /* 0x002fe800000006ff */
[----:B------:R-:W1:Y:S02]  /*3250*/  SYNCS.PHASECHK.TRANS64.TRYWAIT P0, [UR11], R3 ;  /* 0x00000003ff0075a7 */ /* 0x000e64000800110b */
[----:B-1----:R-:W-:Y:S05]  /*3260*/  @!P0 BRA `(.L_x_56) ;  /* 0x0000005400c88947 */ /* 0x002fea0003800000 */
.L_x_55:
[----:B------:R-:W-:Y:S01]  /*3270*/  UISETP.NE.AND UP1, UPT, UR12, 0x1, UPT ;  /* 0x000000010c00788c */ /* 0x000fe2000bf25270 */
[----:B------:R-:W-:Y:S01]  /*3280*/  PLOP3.LUT P2, PT, PT, PT, PT, 0x80, 0x8 ;  /* 0x000000000008781c */ /* 0x000fe20003f4f070 */
[----:B------:R-:W-:Y:S02]  /*3290*/  UIADD3 UR14, UPT, UPT, UR17, 0x1, URZ ;  /* 0x00000001110e7890 */ /* 0x000fe4000fffe0ff */
[----:B------:R-:W-:Y:S02]  /*32a0*/  ULEA UR64, UR17, UR10, 0xb ;  /* 0x0000000a11407291 */ /* 0x000fe4000f8e58ff */
[----:B------:R-:W-:Y:S01]  /*32b0*/  UISETP.NE.AND UP2, UPT, UR14, 0x3, UPT ;  /* 0x000000030e00788c */ /* 0x000fe2000bf45270 */
[----:B------:R-:W-:Y:S01]  /*32c0*/  PLOP3.LUT P0, PT, PT, PT, UP1, 0x80, 0x8 ;  /* 0x000000000008781c */ /* 0x000fe20003f0f018 */
[----:B------:R-:W-:Y:S02]  /*32d0*/  ULEA UR62, UR17, UR9, 0xb ;  /* 0x00000009113e7291 */ /* 0x000fe4000f8e58ff */
[----:B------:R-:W-:Y:S02]  /*32e0*/  USEL UR35, URZ, 0x1, UP2 ;  /* 0x00000001ff237887 */ /* 0x000fe40009000000 */
[----:B------:R-:W-:Y:S02]  /*32f0*/  USEL UR14, UR14, URZ, UP2 ;  /* 0x000000ff0e0e7287 */ /* 0x000fe40009000000 */
[----:B------:R-:W-:Y:S02]  /*3300*/  UIADD3 UR60, UPT, UPT, UR64, 0x2, URZ ;  /* 0x00000002403c7890 */ /* 0x000fe4000fffe0ff */
[----:B------:R-:W-:Y:S01]  /*3310*/  @UP1 ULEA UR34, UR14, UR5, 0x3 ;  /* 0x000000050e221291 */ /* 0x000fe2000f8e18ff */
[----:B------:R-:W-:Y:S01]  /*3320*/  LOP3.LUT R8, R8, UR35, RZ, 0x3c, !PT ;  /* 0x0000002308087c12 */ /* 0x000fe2000f8e3cff */
[----:B------:R-:W-:Y:S02]  /*3330*/  UIADD3 UR58, UPT, UPT, UR62, 0x2, URZ ;  /* 0x000000023e3a7890 */ /* 0x000fe4000fffe0ff */
[----:B------:R-:W-:Y:S01]  /*3340*/  UIADD3 UR56, UPT, UPT, UR64, 0x4, URZ ;  /* 0x0000000440387890 */ /* 0x000fe2000fffe0ff */
[----:B-1----:R-:W-:Y:S01]  /*3350*/  @P0 SHF.L.U32 R0, R8, 0x1f, RZ ;  /* 0x0000001f08000819 */ /* 0x002fe200000006ff */
[----:B------:R-:W-:Y:S02]  /*3360*/  UIADD3 UR54, UPT, UPT, UR62, 0x4, URZ ;  /* 0x000000043e367890 */ /* 0x000fe4000fffe0ff */
[----:B------:R-:W-:Y:S01]  /*3370*/  UIADD3 UR52, UPT, UPT, UR64, 0x6, URZ ;  /* 0x0000000640347890 */ /* 0x000fe2000fffe0ff */
[----:B------:R2:W3:Y:S01]  /*3380*/  @P0 SYNCS.PHASECHK.TRANS64.TRYWAIT P2, [UR34], R0 ;  /* 0x00000000ff0005a7 */ /* 0x0004e20008041122 */
[----:B------:R-:W-:Y:S02]  /*3390*/  UIADD3 UR50, UPT, UPT, UR62, 0x6, URZ ;  /* 0x000000063e327890 */ /* 0x000fe4000fffe0ff */
        /* <DEDUP_REMOVED lines=9> */
[----:B------:R-:W-:Y:S01]  /*3430*/  UIADD3 UR12, UPT, UPT, UR12, -0x1, URZ ;  /* 0xffffffff0c0c7890 */ /* 0x000fe2000fffe0ff */
[----:B------:R-:W-:Y:S01]  /*3440*/  UMOV UR65, 0x40004040 ;  /* 0x4000404000417882 */ /* 0x000fe20000000000 */
[----:B------:R-:W-:Y:S01]  /*3450*/  UMOV UR63, 0x40004040 ;  /* 0x40004040003f7882 */ /* 0x000fe20000000000 */
[----:B------:R-:W-:Y:S01]  /*3460*/  UMOV UR61, 0x40004040 ;  /* 0x40004040003d7882 */ /* 0x000fe20000000000 */
[----:B------:R2:W-:Y:S01]  /*3470*/  UTCIMMA gdesc[UR62], gdesc[UR64], tmem[UR7], tmem[UR32], idesc[UR33], UP4 ;  /* 0x00ff20403e0075ea */ /* 0x0005e2000a000107 */
[----:B------:R-:W-:Y:S01]  /*3480*/  UPLOP3.LUT UP4, UPT, UPT, UPT, UPT, 0x80, 0x8 ;  /* 0x000000000008789c */ /* 0x000fe20003f8f070 */
[----:B------:R-:W-:Y:S01]  /*3490*/  UMOV UR59, 0x40004040 ;  /* 0x40004040003b7882 */ /* 0x000fe20000000000 */
[----:B------:R-:W-:Y:S01]  /*34a0*/  UMOV UR57, 0x40004040 ;  /* 0x4000404000397882 */ /* 0x000fe20000000000 */
[----:B------:R2:W-:Y:S01]  /*34b0*/  UTCIMMA gdesc[UR58], gdesc[UR60], tmem[UR7], tmem[UR30], idesc[UR31], UPT ;  /* 0x00ff1e3c3a0075ea */ /* 0x0005e2000b800107 */
        /* <DEDUP_REMOVED lines=14> */
[----:B------:R-:W-:Y:S01]  /*35a0*/  UMOV UR35, 0x40004040 ;  /* 0x4000404000237882 */ /* 0x000fe20000000000 */
[----:B------:R2:W-:Y:S01]  /*35b0*/  UTCIMMA gdesc[UR38], gdesc[UR40], tmem[UR7], tmem[UR20], idesc[UR21], UPT ;  /* 0x00ff1428260075ea */ /* 0x0005e2000b800107 */
[----:B------:R2:W-:Y:S01]  /*35c0*/  UTCIMMA gdesc[UR34], gdesc[UR36], tmem[UR7], tmem[UR18], idesc[UR19], UPT ;  /* 0x00ff1224220075ea */ /* 0x0005e2000b800107 */
[----:B------:R2:W-:Y:S01]  /*35d0*/  UTCBAR [UR11], URZ ;  /* 0x000000ff0b0073e9 */ /* 0x0005e200080000ff */
[----:B------:R-:W-:Y:S01]  /*35e0*/  UMOV UR17, UR14 ;  /* 0x0000000e00117c82 */ /* 0x000fe20008000000 */
[----:B------:R-:W-:Y:S05]  /*35f0*/  BRA.U UP0, `(.L_x_57) ;  /* 0xfffffffd00007547 */ /* 0x000fea000b83ffff */
.L_x_54:
[----:B------:R-:W-:Y:S01]  /*3600*/  UIADD3 UR15, UPT, UPT, UR15, 0x1, URZ ;  /* 0x000000010f0f7890 */ /* 0x000fe2000fffe0ff */
[C---:B------:R-:W-:Y:S01]  /*3610*/  ISETP.NE.AND P0, PT, R10.reuse, 0x2, PT ;  /* 0x000000020a00780c */ /* 0x040fe20003f05270 */
[----:B--2---:R-:W-:Y:S02]  /*3620*/  UIADD3 UR7, UPT, UPT, UR6, 0x80, URZ ;  /* 0x0000008006077890 */ /* 0x004fe4000fffe0ff */
[----:B------:R-:W-:Y:S01]  /*3630*/  UISETP.NE.AND UP0, UPT, UR15, 0x4, UPT ;  /* 0x000000040f00788c */ /* 0x000fe2000bf05270 */
[----:B-1----:R-:W-:Y:S02]  /*3640*/  SEL R0, RZ, 0x1, P0 ;  /* 0x00000001ff007807 */ /* 0x002fe40000000000 */
[----:B------:R-:W-:Y:S01]  /*3650*/  SEL R10, R10, RZ, P0 ;  /* 0x000000ff0a0a7207 */ /* 0x000fe20000000000 */
[----:B------:R-:W-:Y:S01]  /*3660*/  USEL UR6, URZ, 0x1, UP0 ;  /* 0x00000001ff067887 */ /* 0x000fe20008000000 */
[----:B------:R-:W-:Y:S01]  /*3670*/  LOP3.LUT R9, R9, R0, RZ, 0x3c, !PT ;  /* 0x0000000009097212 */ /* 0x000fe200078e3cff */
[----:B------:R-:W-:Y:S01]  /*3680*/  USEL UR15, UR15, URZ, UP0 ;  /* 0x000000ff0f0f7287 */ /* 0x000fe20008000000 */
[----:B------:R1:W-:Y:S03]  /*3690*/  UTCBAR [UR7], URZ ;  /* 0x000000ff070073e9 */ /* 0x0003e600080000ff */
[----:B------:R-:W-:Y:S01]  /*36a0*/  LOP3.LUT R11, R11, UR6, RZ, 0x3c, !PT ;  /* 0x000000060b0b7c12 */ /* 0x000fe2000f8e3cff */
[----:B------:R-:W-:Y:S07]  /*36b0*/  @P1 BRA `(.L_x_58) ;  /* 0xfffffff800501947 */ /* 0x000fee000383ffff */
[----:B------:R-:W2:Y:S01]  /*36c0*/  S2UR UR4, SR_CgaCtaId ;  /* 0x00000000000479c3 */ /* 0x000ea20000008800 */
[----:B------:R-:W-:Y:S01]  /*36d0*/  ELECT P0, URZ, PT ;  /* 0x0000000000ff782f */ /* 0x000fe20003800000 */
[----:B------:R-:W-:Y:S01]  /*36e0*/  IMAD.MOV.U32 R0, RZ, RZ, 0x1 ;  /* 0x00000001ff007424 */ /* 0x000fe200078e00ff */
[----:B------:R-:W-:Y:S01]  /*36f0*/  UIADD3 UR5, UPT, UPT, UR5, 0xa0, URZ ;  /* 0x000000a005057890 */ /* 0x000fe2000fffe0ff */
[----:B------:R-:W-:Y:S01]  /*3700*/  SHF.L.U32 R3, R11, 0x1f, RZ ;  /* 0x0000001f0b037819 */ /* 0x000fe200000006ff */
[----:B------:R-:W-:-:S03]  /*3710*/  UMOV UR6, 0x40 ;  /* 0x0000004000067882 */ /* 0x000fc60000000000 */
[----:B------:R-:W-:Y:S01]  /*3720*/  UVIRTCOUNT.DEALLOC.SMPOOL 0x80 ;  /* 0x000000800000784c */ /* 0x000fe20000000000 */
[----:B--2---:R-:W-:Y:S02]  /*3730*/  ULEA UR4, UR4, UR6, 0x18 ;  /* 0x0000000604047291 */ /* 0x004fe4000f8ec0ff */
[----:B------:R-:W-:-:S07]  /*3740*/  ULEA UR6, UR15, UR5, 0x3 ;  /* 0x000000050f067291 */ /* 0x000fce000f8e18ff */
[----:B------:R2:W-:Y:S02]  /*3750*/  @P0 STS.U8 [UR4+0x1c], R0 ;  /* 0x00001c00ff000988 */ /* 0x0005e40008000004 */
[----:B------:R-:W4:Y:S02]  /*3760*/  SYNCS.PHASECHK.TRANS64.TRYWAIT P0, [UR6], R3 ;  /* 0x00000003ff0075a7 */ /* 0x000f240008001106 */
[----:B--2-4-:R-:W-:Y:S05]  /*3770*/  @!P0 BRA `(.L_x_59) ;  /* 0x00000050009c8947 */ /* 0x014fea0003800000 */
.L_x_122:
[----:B-1----:R-:W-:-:S04]  /*3780*/  UIADD3 UR7, UPT, UPT, UR15, 0x1, URZ ;  /* 0x000000010f077890 */ /* 0x002fc8000fffe0ff */
[----:B------:R-:W-:-:S04]  /*3790*/  UISETP.NE.AND UP0, UPT, UR7, 0x4, UPT ;  /* 0x000000040700788c */ /* 0x000fc8000bf05270 */
[----:B------:R-:W-:Y:S02]  /*37a0*/  USEL UR8, URZ, 0x1, UP0 ;  /* 0x00000001ff087887 */ /* 0x000fe40008000000 */
[----:B------:R-:W-:-:S04]  /*37b0*/  USEL UR7, UR7, URZ, UP0 ;  /* 0x000000ff07077287 */ /* 0x000fc80008000000 */
[----:B------:R-:W-:Y:S01]  /*37c0*/  ULEA UR6, UR7, UR5, 0x3 ;  /* 0x0000000507067291 */ /* 0x000fe2000f8e18ff */
[----:B------:R-:W-:-:S04]  /*37d0*/  LOP3.LUT R2, R11, UR8, RZ, 0x3c, !PT ;  /* 0x000000080b027c12 */ /* 0x000fc8000f8e3cff */
[----:B--2---:R-:W-:-:S04]  /*37e0*/  SHF.L.U32 R3, R2, 0x1f, RZ ;  /* 0x0000001f02037819 */ /* 0x004fc800000006ff */
[----:B------:R-:W1:Y:S02]  /*37f0*/  SYNCS.PHASECHK.TRANS64.TRYWAIT P0, [UR6], R3 ;  /* 0x00000003ff0075a7 */ /* 0x000e640008001106 */
[----:B-1----:R-:W-:Y:S05]  /*3800*/  @!P0 BRA `(.L_x_60) ;  /* 0x0000005000908947 */ /* 0x002fea0003800000 */
.L_x_124:
        /* <DEDUP_REMOVED lines=9> */
.L_x_126:
[----:B------:R-:W-:-:S04]  /*38a0*/  UIADD3 UR7, UPT, UPT, UR7, 0x1, URZ ;  /* 0x0000000107077890 */ /* 0x000fc8000fffe0ff */
[----:B------:R-:W-:-:S04]  /*38b0*/  UISETP.NE.AND UP0, UPT, UR7, 0x4, UPT ;  /* 0x000000040700788c */ /* 0x000fc8000bf05270 */
[----:B------:R-:W-:Y:S02]  /*38c0*/  USEL UR6, URZ, 0x1, UP0 ;  /* 0x00000001ff067887 */ /* 0x000fe40008000000 */
[----:B------:R-:W-:-:S04]  /*38d0*/  USEL UR7, UR7, URZ, UP0 ;  /* 0x000000ff07077287 */ /* 0x000fc80008000000 */
[----:B------:R-:W-:Y:S01]  /*38e0*/  ULEA UR7, UR7, UR5, 0x3 ;  /* 0x0000000507077291 */ /* 0x000fe2000f8e18ff */
[----:B-1----:R-:W-:-:S04]  /*38f0*/  LOP3.LUT R3, R2, UR6, RZ, 0x3c, !PT ;  /* 0x0000000602037c12 */ /* 0x002fc8000f8e3cff */
[----:B------:R-:W-:-:S04]  /*3900*/  SHF.L.U32 R3, R3, 0x1f, RZ ;  /* 0x0000001f03037819 */ /* 0x000fc800000006ff */
[----:B------:R-:W1:Y:S02]  /*3910*/  SYNCS.PHASECHK.TRANS64.TRYWAIT P0, [UR7], R3 ;  /* 0x00000003ff0075a7 */ /* 0x000e640008001107 */
[----:B-1----:R-:W-:Y:S05]  /*3920*/  @!P0 BRA `(.L_x_62) ;  /* 0x0000005000788947 */ /* 0x002fea0003800000 */
.L_x_128:
[----:B------:R-:W-:Y:S01]  /*3930*/  NOP ;  /* 0x0000000000007918 */ /* 0x000fe20000000000 */
[----:B-1----:R-:W1:Y:S01]  /*3940*/  LDS R0, [UR4+0x14] ;  /* 0x00001404ff007984 */ /* 0x002e620008000800 */
[----:B------:R-:W-:Y:S01]  /*3950*/  ULOP3.LUT UR6, UR16, 0xffff, URZ, 0xc0, !UPT ;  /* 0x0000ffff10067892 */ /* 0x000fe2000f8ec0ff */
[----:B------:R-:W-:Y:S01]  /*3960*/  UMOV UR8, 0xffff ;  /* 0x0000ffff00087882 */ /* 0x000fe20000000000 */
[----:B------:R-:W-:Y:S02]  /*3970*/  UMOV UR5, 0x1 ;  /* 0x0000000100057882 */ /* 0x000fe40000000000 */
[----:B------:R-:W-:-:S04]  /*3980*/  USHF.R.U32.HI UR6, URZ, 0x5, UR6 ;  /* 0x00000005ff067899 */ /* 0x000fc80008011606 */
[----:B------:R-:W-:Y:S02]  /*3990*/  USHF.L.U32 UR8, UR8, UR6, URZ ;  /* 0x0000000608087299 */ /* 0x000fe400080006ff */
[----:B------:R-:W-:-:S04]  /*39a0*/  USHF.L.U32 UR5, UR5, UR6, URZ ;  /* 0x0000000605057299 */ /* 0x000fc800080006ff */
[----:B-1----:R-:W-:-:S04]  /*39b0*/  LOP3.LUT R0, R0, UR8, RZ, 0xc0, !PT ;  /* 0x0000000800007c12 */ /* 0x002fc8000f8ec0ff */
[----:B------:R-:W-:-:S13]  /*39c0*/  ISETP.NE.AND P0, PT, R0, UR8, PT ;  /* 0x0000000800007c0c */ /* 0x000fda000bf05270 */
[----:B------:R-:W-:Y:S05]  /*39d0*/  @P0 BRA `(.L_x_63) ;  /* 0x0000000000580947 */ /* 0x000fea0003800000 */
[----:B------:R-:W1:Y:S02]  /*39e0*/  LDS R0, [UR4+0x18] ;  /* 0x00001804ff007984 */ /* 0x000e640008000800 */
[----:B-1----:R-:W-:-:S04]  /*39f0*/  LOP3.LUT R0, R0, UR5, RZ, 0xc0, !PT ;  /* 0x0000000500007c12 */ /* 0x002fc8000f8ec0ff */
[----:B------:R-:W-:-:S13]  /*3a00*/  ISETP.NE.AND P0, PT, R0, UR5, PT ;  /* 0x0000000500007c0c */ /* 0x000fda000bf05270 */
[----:B------:R-:W-:Y:S05]  /*3a10*/  @P0 BRA `(.L_x_64) ;  /* 0x00000000003c0947 */ /* 0x000fea0003800000 */
[----:B------:R-:W1:Y:S01]  /*3a20*/  S2R R2, SR_LANEID ;  /* 0x0000000000027919 */ /* 0x000e620000000000 */
[----:B------:R-:W-:Y:S01]  /*3a30*/  ULOP3.LUT UR8, URZ, UR8, URZ, 0x33, !UPT ;  /* 0x00000008ff087292 */ /* 0x000fe2000f8e33ff */
[----:B------:R-:W-:Y:S01]  /*3a40*/  LOP3.LUT R4, RZ, UR5, RZ, 0x33, !PT ;  /* 0x00000005ff047c12 */ /* 0x000fe2000f8e33ff */
[----:B------:R-:W-:Y:S02]  /*3a50*/  VOTEU.ANY UR7, UPT, PT ;  /* 0x0000000000077886 */ /* 0x000fe400038e0100 */
[----:B------:R-:W-:Y:S01]  /*3a60*/  UFLO.U32 UR7, UR7 ;  /* 0x00000007000772bd */ /* 0x000fe200080e0000 */
[----:B------:R-:W2:Y:S01]  /*3a70*/  REDUX UR5, R4 ;  /* 0x00000000040573c4 */ /* 0x000ea20000000000 */
[----:B------:R-:W-:-:S06]  /*3a80*/  IMAD.U32 R0, RZ, RZ, UR8 ;  /* 0x00000008ff007e24 */ /* 0x000fcc000f8e00ff */
[----:B------:R4:W-:Y:S01]  /*3a90*/  UTCATOMSWS.AND URZ, UR8 ;  /* 0x0000000800ff79e3 */ /* 0x0009e20008000000 */
[----:B------:R-:W3:Y:S01]  /*3aa0*/  REDUX UR6, R0 ;  /* 0x00000000000673c4 */ /* 0x000ee20000000000 */
[----:B-1----:R-:W-:Y:S01]  /*3ab0*/  ISETP.EQ.U32.AND P0, PT, R2, UR7, PT ;  /* 0x0000000702007c0c */ /* 0x002fe2000bf02070 */
[----:B--2---:R-:W-:Y:S01]  /*3ac0*/  IMAD.U32 R2, RZ, RZ, UR5 ;  /* 0x00000005ff027e24 */ /* 0x004fe2000f8e00ff */
[----:B---3--:R-:W-:-:S11]  /*3ad0*/  MOV R3, UR6 ;  /* 0x0000000600037c02 */ /* 0x008fd60008000f00 */
[----:B------:R4:W-:Y:S04]  /*3ae0*/  @P0 ATOMS.AND RZ, [UR4+0x14], R3 ;  /* 0x00001403ffff098c */ /* 0x0009e8000a800004 */
[----:B------:R4:W-:Y:S01]  /*3af0*/  @P0 ATOMS.AND RZ, [UR4+0x18], R2 ;  /* 0x00001802ffff098c */ /* 0x0009e2000a800004 */
[----:B------:R-:W-:Y:S05]  /*3b00*/  BRA `(.L_x_65) ;  /* 0x0000000000147947 */ /* 0x000fea0003800000 */
.L_x_64:
[----:B------:R-:W-:Y:S02]  /*3b10*/  MOV R2, 0x3b30 ;  /* 0x00003b3000027802 */ /* 0x000fe40000000f00 */
[----:B---3-5:R-:W-:Y:S05]  /*3b20*/  CALL.REL.NOINC `($__internal_0_$__cuda_sm10x_tcgen05_guardrail_trap_col_being_dealloced_not_returned_by_alloc) ;  /* 0x0000005000d47944 */ /* 0x028fea0003c00000 */
[----:B------:R-:W-:Y:S05]  /*3b30*/  BRA `(.L_x_65) ;  /* 0x0000000000087947 */ /* 0x000fea0003800000 */
.L_x_63:
[----:B------:R-:W-:Y:S02]  /*3b40*/  MOV R2, 0x3b60 ;  /* 0x00003b6000027802 */ /* 0x000fe40000000f00 */
[----:B---3-5:R-:W-:Y:S05]  /*3b50*/  CALL.REL.NOINC `($__internal_2_$__cuda_sm10x_tcgen05_guardrail_trap_unallocated_columns_being_dealloced) ;  /* 0x0000005000e07944 */ /* 0x028fea0003c00000 */
.L_x_65:
[----:B------:R-:W-:Y:S01]  /*3b60*/  NOP ;  /* 0x0000000000007918 */ /* 0x000fe20000000000 */
[----:B----4-:R-:W-:Y:S05]  /*3b70*/  EXIT ;  /* 0x000000000000794d */ /* 0x010fea0003800000 */
.L_x_47:
[----:B------:R-:W-:-:S09]  /*3b80*/  UISETP.NE.OR UP2, UPT, UR8, 0x3, !UP2 ;  /* 0x000000030800788c */ /* 0x000fd2000d745670 */
[----:B------:R-:W-:Y:S05]  /*3b90*/  BRA.U UP2, `(.L_x_66) ;  /* 0x0000000d02407547 */ /* 0x000fea000b800000 */
[----:B------:R-:W1:Y:S01]  /*3ba0*/  LDC R0, c[0x0][0xb30] ;  /* 0x0002cc00ff007b82 */ /* 0x000e620000000800 */
[----:B------:R-:W2:Y:S01]  /*3bb0*/  LDCU.64 UR8, c[0x0][0x888] ;  /* 0x00011100ff0877ac */ /* 0x000ea20008000a00 */
[----:B------:R-:W-:Y:S02]  /*3bc0*/  HFMA2 R29, -RZ, RZ, 0, 0 ;  /* 0x00000000ff1d7431 */ /* 0x000fe400000001ff */
[----:B------:R-:W-:Y:S01]  /*3bd0*/  IMAD.MOV.U32 R31, RZ, RZ, 0x1 ;  /* 0x00000001ff1f7424 */ /* 0x000fe200078e00ff */
[----:B------:R-:W-:Y:S01]  /*3be0*/  MOV R23, 0x2000 ;  /* 0x0000200000177802 */ /* 0x000fe20000000f00 */
[----:B------:R-:W4:Y:S01]  /*3bf0*/  LDCU.64 UR4, c[0x0][0x890] ;  /* 0x00011200ff0477ac */ /* 0x000f220008000a00 */
[----:B------:R-:W-:Y:S01]  /*3c00*/  IMAD.MOV.U32 R30, RZ, RZ, RZ ;  /* 0x000000ffff1e7224 */ /* 0x000fe200078e00ff */
[----:B------:R-:W3:Y:S01]  /*3c10*/  LDC R19, c[0x0][0x370] ;  /* 0x0000dc00ff137b82 */ /* 0x000ee20000000800 */
[----:B------:R-:W-:Y:S01]  /*3c20*/  UMOV UR7, 0x400 ;  /* 0x0000040000077882 */ /* 0x000fe20000000000 */
[----:B------:R-:W-:-:S02]  /*3c30*/  UPLOP3.LUT UP1, UPT, UPT, UPT, UPT, 0x40, 0x4 ;  /* 0x000000000004789c */ /* 0x000fc40003f2e870 */
[----:B------:R-:W-:-:S04]  /*3c40*/  ULEA UR7, UR37, UR7, 0x18 ;  /* 0x0000000725077291 */ /* 0x000fc8000f8ec0ff */
[----:B------:R-:W3:Y:S01]  /*3c50*/  LDC R2, c[0x0][0xb0c] ;  /* 0x0002c300ff027b82 */ /* 0x000ee20000000800 */
[----:B------:R-:W-:Y:S02]  /*3c60*/  UIADD3 UR13, UPT, UPT, UR7, 0x38, URZ ;  /* 0x00000038070d7890 */ /* 0x000fe4000fffe0ff */
[----:B--2---:R-:W-:Y:S02]  /*3c70*/  UISETP.NE.U32.AND UP2, UPT, UR8, URZ, UPT ;  /* 0x000000ff0800728c */ /* 0x004fe4000bf45070 */
[----:B------:R-:W-:Y:S02]  /*3c80*/  UIADD3 UR17, UPT, UPT, UR7, 0x30, URZ ;  /* 0x0000003007117890 */ /* 0x000fe4000fffe0ff */
[----:B----4-:R-:W-:Y:S01]  /*3c90*/  UISETP.NE.U32.AND UP3, UPT, UR4, URZ, UPT ;  /* 0x000000ff0400728c */ /* 0x010fe2000bf65070 */
[----:B------:R-:W2:Y:S01]  /*3ca0*/  LDC R18, c[0x0][0xb20] ;  /* 0x0002c800ff127b82 */ /* 0x000ea20000000800 */
[----:B-1----:R-:W-:Y:S01]  /*3cb0*/  ISETP.NE.AND P1, PT, R0, 0x1, PT ;  /* 0x000000010000780c */ /* 0x002fe20003f25270 */
[----:B------:R-:W-:-:S02]  /*3cc0*/  UISETP.NE.AND.EX UP2, UPT, UR9, URZ, UPT, UP2 ;  /* 0x000000ff0900728c */ /* 0x000fc4000bf45320 */
[----:B------:R-:W-:Y:S02]  /*3cd0*/  UPRMT UR13, UR37, 0x654, UR13 ;  /* 0x00000654250d7896 */ /* 0x000fe4000800000d */
[----:B------:R-:W-:Y:S02]  /*3ce0*/  UISETP.NE.AND.EX UP3, UPT, UR5, URZ, UPT, UP3 ;  /* 0x000000ff0500728c */ /* 0x000fe4000bf65330 */
[----:B------:R-:W1:Y:S08]  /*3cf0*/  LDC.64 R32, c[0x0][0x348] ;  /* 0x0000d200ff207b82 */ /* 0x000e700000000a00 */
[----:B------:R-:W4:Y:S08]  /*3d00*/  LDC.64 R16, c[0x0][0xb10] ;  /* 0x0002c400ff107b82 */ /* 0x000f300000000a00 */
[----:B------:R-:W1:Y:S08]  /*3d10*/  LDC.64 R6, c[0x0][0xb18] ;  /* 0x0002c600ff067b82 */ /* 0x000e700000000a00 */
[----:B------:R-:W1:Y:S08]  /*3d20*/  LDC.64 R4, c[0x0][0xb28] ;  /* 0x0002ca00ff047b82 */ /* 0x000e700000000a00 */
[----:B--23--:R-:W1:Y:S02]  /*3d30*/  LDC R22, c[0x0][0x374] ;  /* 0x0000dd00ff167b82 */ /* 0x00ce640000000800 */
.L_x_75:
[C---:B------:R-:W-:Y:S02]  /*3d40*/  LEA R0, R30.reuse, UR7, 0x3 ;  /* 0x000000071e007c11 */ /* 0x040fe4000f8e18ff */
[----:B------:R-:W-:Y:S02]  /*3d50*/  SHF.L.U32 R3, R29, 0x1f, RZ ;  /* 0x0000001f1d037819 */ /* 0x000fe400000006ff */
[----:B------:R-:W-:Y:S02]  /*3d60*/  LEA R24, R30, UR7, 0x4 ;  /* 0x000000071e187c11 */ /* 0x000fe4000f8e20ff */
[----:B--2---:R-:W2:Y:S02]  /*3d70*/  SYNCS.PHASECHK.TRANS64.TRYWAIT P0, [R0+URZ+0x60], R3 ;  /* 0x00006003000075a7 */ /* 0x004ea400080011ff */
[----:B--2---:R-:W-:Y:S05]  /*3d80*/  @!P0 BRA `(.L_x_67) ;  /* 0x0000004c00788947 */ /* 0x004fea0003800000 */
.L_x_129:
[----:B------:R-:W-:Y:S01]  /*3d90*/  ISETP.GE.AND P0, PT, R72, 0x1, PT ;  /* 0x000000014800780c */ /* 0x000fe20003f06270 */
[----:B------:R-:W3:Y:S01]  /*3da0*/  LDS.128 R24, [R24+0xf0] ;  /* 0x0000f00018187984 */ /* 0x000ee20000000c00 */
[----:B--2---:R-:W-:Y:S01]  /*3db0*/  VIADD R0, R0, 0x70 ;  /* 0x0000007000007836 */ /* 0x004fe20000000000 */
[----:B------:R-:W-:Y:S01]  /*3dc0*/  @!PT LDS RZ, [RZ] ;  /* 0x00000000fffff984 */ /* 0x000fe20000000800 */
[----:B------:R-:W-:Y:S01]  /*3dd0*/  @!PT LDS RZ, [RZ] ;  /* 0x00000000fffff984 */ /* 0x000fe20000000800 */
[----:B------:R-:W-:Y:S01]  /*3de0*/  @!PT LDS RZ, [RZ] ;  /* 0x00000000fffff984 */ /* 0x000fe20000000800 */
[----:B------:R-:W-:Y:S01]  /*3df0*/  @!PT LDS RZ, [RZ] ;  /* 0x00000000fffff984 */ /* 0x000fe20000000800 */
[----:B------:R2:W-:Y:S06]  /*3e00*/  MEMBAR.ALL.CTA ;  /* 0x0000000000007992 */ /* 0x0005ec0000008000 */
[----:B--2---:R-:W2:Y:S01]  /*3e10*/  FENCE.VIEW.ASYNC.S ;  /* 0x00000000000073c6 */ /* 0x004ea20000000000 */
[----:B------:R-:W-:Y:S04]  /*3e20*/  PRMT R0, RZ, 0x654, R0 ;  /* 0x00000654ff007816 */ /* 0x000fe80000000000 */
[----:B--2---:R2:W-:Y:S01]  /*3e30*/  SYNCS.ARRIVE.TRANS64.RED.A1T0 RZ, [R0+URZ], RZ ;  /* 0x000000ff00ff79a7 */ /* 0x0045e200081004ff */
[----:B---3--:R-:W-:Y:S11]  /*3e40*/  LOP3.LUT P3, RZ, R26, 0x1, RZ, 0xc0, !PT ;  /* 0x000000011aff7812 */ /* 0x008ff6000786c0ff */
[----:B------:R-:W-:Y:S02]  /*3e50*/  @!UPT UIADD3 URZ, UPT, UPT, URZ, URZ, URZ ;  /* 0x000000fffffff290 */ /* 0x000fe4000fffe0ff */
[----:B------:R-:W-:Y:S02]  /*3e60*/  @P3 MOV R13, R24 ;  /* 0x00000018000d3202 */ /* 0x000fe40000000f00 */
[----:B------:R-:W-:Y:S01]  /*3e70*/  @P3 LOP3.LUT R8, R25, 0xffff, RZ, 0xc0, !PT ;  /* 0x0000ffff19083812 */ /* 0x000fe200078ec0ff */
[----:B--2---:R-:W-:Y:S06]  /*3e80*/  @!P0 BRA `(.L_x_68) ;  /* 0x0000000000a48947 */ /* 0x004fec0003800000 */
[----:B-1----:R-:W-:Y:S01]  /*3e90*/  IMAD.HI.U32 R35, R22, R7, RZ ;  /* 0x0000000716237227 */ /* 0x002fe200078e00ff */
[----:B------:R-:W-:Y:S02]  /*3ea0*/  ISETP.NE.AND P0, PT, R6, 0x1, PT ;  /* 0x000000010600780c */ /* 0x000fe40003f05270 */
[----:B------:R-:W-:Y:S01]  /*3eb0*/  ISETP.NE.AND P2, PT, R72, 0x1, PT ;  /* 0x000000014800780c */ /* 0x000fe20003f45270 */
[----:B----4-:R-:W-:Y:S01]  /*3ec0*/  IMAD.HI.U32 R34, R19, R16, RZ ;  /* 0x0000001013227227 */ /* 0x010fe200078e00ff */
[----:B------:R-:W-:Y:S02]  /*3ed0*/  SHF.R.U32.HI R35, RZ, R18, R35 ;  /* 0x00000012ff237219 */ /* 0x000fe40000011623 */
[----:B------:R-:W-:Y:S01]  /*3ee0*/  ISETP.NE.AND P4, PT, R2, 0x1, PT ;  /* 0x000000010200780c */ /* 0x000fe20003f85270 */
[----:B------:R-:W-:Y:S01]  /*3ef0*/  IMAD.HI.U32 R36, R13, R16, RZ ;  /* 0x000000100d247227 */ /* 0x000fe200078e00ff */
[----:B------:R-:W-:Y:S02]  /*3f00*/  SHF.R.U32.HI R34, RZ, R17, R34 ;  /* 0x00000011ff227219 */ /* 0x000fe40000011622 */
[----:B------:R-:W-:Y:S01]  /*3f10*/  SEL R3, R22, R35, !P0 ;  /* 0x0000002316037207 */ /* 0x000fe20004000000 */
[C---:B------:R-:W-:Y:S01]  /*3f20*/  IMAD.HI.U32 R35, R8.reuse, R7, RZ ;  /* 0x0000000708237227 */ /* 0x040fe200078e00ff */
[----:B------:R-:W-:Y:S02]  /*3f30*/  SEL R11, R19, R34, !P4 ;  /* 0x00000022130b7207 */ /* 0x000fe40006000000 */
[----:B------:R-:W-:Y:S01]  /*3f40*/  SHF.R.U32.HI R36, RZ, R17, R36 ;  /* 0x00000011ff247219 */ /* 0x000fe20000011624 */
[----:B------:R-:W-:Y:S01]  /*3f50*/  IMAD.HI.U32 R38, R3, R4, RZ ;  /* 0x0000000403267227 */ /* 0x000fe200078e00ff */
[----:B------:R-:W-:Y:S03]  /*3f60*/  SHF.R.U32.HI R35, RZ, R18, R35 ;  /* 0x00000012ff237219 */ /* 0x000fe60000011623 */
[----:B------:R-:W-:Y:S01]  /*3f70*/  IMAD.HI.U32 R34, R11, R4, RZ ;  /* 0x000000040b227227 */ /* 0x000fe200078e00ff */
[----:B------:R-:W-:Y:S02]  /*3f80*/  @P2 SHF.R.U32.HI R3, RZ, R5, R38 ;  /* 0x00000005ff032219 */ /* 0x000fe40000011626 */
[----:B------:R-:W-:Y:S02]  /*3f90*/  SEL R9, R8, R35, !P0 ;  /* 0x0000002308097207 */ /* 0x000fe40004000000 */
[----:B------:R-:W-:Y:S01]  /*3fa0*/  @P2 SHF.R.U32.HI R11, RZ, R5, R34 ;  /* 0x00000005ff0b2219 */ /* 0x000fe20000011622 */
[C---:B------:R-:W-:Y:S01]  /*3fb0*/  IMAD R10, R72.reuse, R3, RZ ;  /* 0x00000003480a7224 */ /* 0x040fe200078e02ff */
[----:B------:R-:W-:Y:S01]  /*3fc0*/  SEL R3, R13, R36, !P4 ;  /* 0x000000240d037207 */ /* 0x000fe20006000000 */
[C---:B------:R-:W-:Y:S03]  /*3fd0*/  IMAD.HI.U32 R14, R9.reuse, R4, RZ ;  /* 0x00000004090e7227 */ /* 0x040fe600078e00ff */
[----:B------:R-:W-:Y:S01]  /*3fe0*/  ISETP.GE.AND P0, PT, R9, R10, PT ;  /* 0x0000000a0900720c */ /* 0x000fe20003f06270 */
[C---:B------:R-:W-:Y:S01]  /*3ff0*/  IMAD R12, R72.reuse, R11, RZ ;  /* 0x0000000b480c7224 */ /* 0x040fe200078e02ff */
[-C--:B------:R-:W-:Y:S04]  /*4000*/  SHF.R.U32.HI R14, RZ, R5.reuse, R14 ;  /* 0x00000005ff0e7219 */ /* 0x080fe8000001160e */
[----:B------:R-:W-:Y:S02]  /*4010*/  ISETP.GE.OR P0, PT, R3, R12, P0 ;  /* 0x0000000c0300720c */ /* 0x000fe40000706670 */
[----:B------:R-:W-:Y:S05]  /*4020*/  SEL R15, R9, R14, !P2 ;  /* 0x0000000e090f7207 */ /* 0x000fea0005000000 */
[----:B------:R-:W-:Y:S04]  /*4030*/  IMAD.MOV R14, RZ, RZ, -R15 ;  /* 0x000000ffff0e7224 */ /* 0x000fe800078e0a0f */
[----:B------:R-:W-:Y:S02]  /*4040*/  IMAD R14, R72, R14, R9 ;  /* 0x0000000e480e7224 */ /* 0x000fe400078e0209 */
[C---:B------:R-:W-:Y:S05]  /*4050*/  @!P0 IMAD.HI.U32 R10, R3.reuse, R4, RZ ;  /* 0x00000004030a8227 */ /* 0x040fea00078e00ff */
[----:B------:R-:W-:Y:S04]  /*4060*/  @!P0 SHF.R.U32.HI R10, RZ, R5, R10 ;  /* 0x00000005ff0a8219 */ /* 0x000fe8000001160a */
[----:B------:R-:W-:Y:S01]  /*4070*/  @!P0 SEL R0, R3, R10, !P2 ;  /* 0x0000000a03008207 */ /* 0x000fe20005000000 */
[----:B------:R-:W-:Y:S03]  /*4080*/  IMAD.MOV R10, RZ, RZ, -R3 ;  /* 0x000000ffff0a7224 */ /* 0x000fe600078e0a03 */
[----:B------:R-:W-:Y:S01]  /*4090*/  @!P0 IADD3 R15, PT, PT, R15, -R0, RZ ;  /* 0x800000000f0f8210 */ /* 0x000fe20007ffe0ff */
[----:B------:R-:W-:Y:S01]  /*40a0*/  @!P0 IMAD R0, R11, R14, R0 ;  /* 0x0000000e0b008224 */ /* 0x000fe200078e0200 */
[----:B------:R-:W-:Y:S01]  /*40b0*/  IADD3 R11, PT, PT, -R9, RZ, RZ ;  /* 0x000000ff090b7210 */ /* 0x000fe20007ffe1ff */
[----:B------:R-:W-:Y:S02]  /*40c0*/  IMAD R13, R2, R10, R13 ;  /* 0x0000000a020d7224 */ /* 0x000fe400078e020d */
[----:B------:R-:W-:Y:S02]  /*40d0*/  @!P0 IMAD R9, R15, R72, R3 ;  /* 0x000000480f098224 */ /* 0x000fe400078e0203 */
[----:B------:R-:W-:Y:S02]  /*40e0*/  @!P0 IMAD.MOV.U32 R3, RZ, RZ, R0 ;  /* 0x000000ffff038224 */ /* 0x000fe400078e0000 */
[----:B------:R-:W-:Y:S02]  /*40f0*/  IMAD R8, R6, R11, R8 ;  /* 0x0000000b06087224 */ /* 0x000fe400078e0208 */
[----:B------:R-:W-:Y:S02]  /*4100*/  IMAD R13, R3, R2, R13 ;  /* 0x00000002030d7224 */ /* 0x000fe400078e020d */
[----:B------:R-:W-:Y:S02]  /*4110*/  IMAD R8, R9, R6, R8 ;  /* 0x0000000609087224 */ /* 0x000fe400078e0208 */
.L_x_68:
[----:B------:R-:W-:Y:S05]  /*4120*/  BRA.U UP1, `(.L_x_69) ;  /* 0x0000000101107547 */ /* 0x000fea000b800000 */
[----:B------:R-:W-:Y:S04]  /*4130*/  MOV R0, UR6 ;  /* 0x0000000600007c02 */ /* 0x000fe80008000f00 */
[----:B------:R-:W-:Y:S04]  /*4140*/  SHF.L.U32 R3, R0, 0x1f, RZ ;  /* 0x0000001f00037819 */ /* 0x000fe800000006ff */
[----:B------:R-:W2:Y:S02]  /*4150*/  SYNCS.PHASECHK.TRANS64.TRYWAIT P0, [UR7+0x58], R3 ;  /* 0x00005803ff0075a7 */ /* 0x000ea40008001107 */
[----:B--2---:R-:W-:Y:S05]  /*4160*/  @!P0 BRA `(.L_x_70) ;  /* 0x0000004800948947 */ /* 0x004fea0003800000 */
.L_x_69:
[----:B------:R-:W-:Y:S02]  /*4170*/  R2UR UR19, R21 ;  /* 0x00000000151372ca */ /* 0x000fe400000e0000 */
[----:B------:R-:W-:Y:S02]  /*4180*/  R2UR UR18, R20 ;  /* 0x00000000141272ca */ /* 0x000fe400000e0000 */
[----:B------:R-:W-:Y:S02]  /*4190*/  ISETP.NE.U32.AND P2, PT, RZ, UR4, PT ;  /* 0x00000004ff007c0c */ /* 0x000fe4000bf45070 */
[----:B------:R-:W-:Y:S02]  /*41a0*/  SHF.L.U32 R12, R31, 0x1f, RZ ;  /* 0x0000001f1f0c7819 */ /* 0x000fe400000006ff */
[----:B------:R-:W-:Y:S05]  /*41b0*/  ISETP.NE.AND.EX P2, PT, RZ, UR5, PT, P2 ;  /* 0x00000005ff007c0c */ /* 0x000fea000bf45320 */
[----:B------:R-:W-:Y:S02]  /*41c0*/  USHF.L.U32 UR19, UR19, 0x7, URZ ;  /* 0x0000000713137899 */ /* 0x000fe400080006ff */
[----:B------:R-:W-:Y:S01]  /*41d0*/  USHF.L.U32 UR18, UR18, 0x7, URZ ;  /* 0x0000000712127899 */ /* 0x000fe200080006ff */
[----:B------:R-:W-:Y:S11]  /*41e0*/  BRA.U !UP3, `(.L_x_71) ;  /* 0x000000010b347547 */ /* 0x000ff6000b800000 */
[----:B------:R-:W-:Y:S01]  /*41f0*/  UPLOP3.LUT UP0, UPT, UPT, UPT, UP2, 0x80, 0x8 ;  /* 0x000000000008789c */ /* 0x000fe20003f0f020 */
[----:B--2---:R-:W-:Y:S02]  /*4200*/  HFMA2 R0, -RZ, RZ, 0, 5.9604644775390625e-08 ;  /* 0x00000001ff007431 */ /* 0x004fe400000001ff */
[----:B------:R-:W-:Y:S03]  /*4210*/  IMAD.MOV.U32 R151, RZ, RZ, 0x1 ;  /* 0x00000001ff977424 */ /* 0x000fe600078e00ff */
[----:B------:R-:W-:Y:S05]  /*4220*/  PLOP3.LUT P0, PT, PT, PT, UP0, 0x80, 0x8 ;  /* 0x000000000008781c */ /* 0x000fea0003f0f008 */
[----:B------:R-:W2:Y:S01]  /*4230*/  @UP0 LDCU.64 UR10, c[0x0][0x888] ;  /* 0x00011100ff0a07ac */ /* 0x000ea20008000a00 */
[----:B------:R-:W-:Y:S07]  /*4240*/  @UP0 UIMAD UR8, UR36, UR4, URZ ;  /* 0x00000004240802a4 */ /* 0x000fee000f8e02ff */
[----:B------:R-:W-:Y:S01]  /*4250*/  @!P0 PRMT R151, R0, 0x7610, R151 ;  /* 0x0000761000978816 */ /* 0x000fe20000000097 */
[----:B--2---:R-:W-:Y:S03]  /*4260*/  @UP0 UIMAD.WIDE UR10, UR8, 0x4, UR10 ;  /* 0x00000004080a08a5 */ /* 0x004fe6000f8e020a */
[----:B------:R-:W2:Y:S03]  /*4270*/  @!UP0 LDCU UR8, c[0x0][0x880] ;  /* 0x00011000ff0887ac */ /* 0x000ea60008000800 */
[----:B------:R-:W-:Y:S01]  /*4280*/  IMAD.U32 R10, RZ, RZ, UR10 ;  /* 0x0000000aff0a7e24 */ /* 0x000fe2000f8e00ff */
[----:B------:R-:W-:Y:S05]  /*4290*/  MOV R11, UR11 ;  /* 0x0000000b000b7c02 */ /* 0x000fea0008000f00 */
[----:B-----5:R3:W5:Y:S02]  /*42a0*/  @P0 LDG.E R82, desc[UR46][R10.64] ;  /* 0x0000002e0a520981 */ /* 0x020764000c1e1900 */
[----:B--23--:R-:W-:Y:S07]  /*42b0*/  @!P0 IMAD.U32 R82, RZ, RZ, UR8 ;  /* 0x00000008ff528e24 */ /* 0x00cfee000f8e00ff */
.L_x_71:
[----:B-----5:R-:W-:Y:S01]  /*42c0*/  @!P2 ISETP.EQ.AND P0, PT, R82, RZ, PT ;  /* 0x000000ff5200a20c */ /* 0x020fe20003f02270 */
[----:B------:R-:W-:Y:S01]  /*42d0*/  @!UPT UIADD3 URZ, UPT, UPT, URZ, URZ, URZ ;  /* 0x000000fffffff290 */ /* 0x000fe2000fffe0ff */
[----:B------:R-:W-:Y:S11]  /*42e0*/  @!P2 BRA `(.L_x_72) ;  /* 0x000000000014a947 */ /* 0x000ff60003800000 */
[----:B------:R-:W-:Y:S02]  /*42f0*/  LOP3.LUT P2, RZ, R151, 0xff, RZ, 0xc0, !PT ;  /* 0x000000ff97ff7812 */ /* 0x000fe4000784c0ff */
[----:B------:R-:W-:Y:S04]  /*4300*/  PLOP3.LUT P0, PT, PT, PT, UP0, 0x80, 0x8 ;  /* 0x000000000008781c */ /* 0x000fe80003f0f008 */
[----:B------:R-:W-:Y:S07]  /*4310*/  PLOP3.LUT P0, PT, P0, PT, PT, 0x8, 0x80 ;  /* 0x000000000080781c */ /* 0x000fee000070e170 */
[----:B------:R-:W-:Y:S11]  /*4320*/  @P2 ISETP.EQ.AND P0, PT, R82, RZ, PT ;  /* 0x000000ff5200220c */ /* 0x000ff60003f02270 */
[----:B------:R-:W-:Y:S02]  /*4330*/  @!UPT UIADD3 URZ, UPT, UPT, URZ, URZ, URZ ;  /* 0x000000fffffff290 */ /* 0x000fe4000fffe0ff */
.L_x_72:
[----:B------:R-:W3:Y:S01]  /*4340*/  SYNCS.PHASECHK.TRANS64.TRYWAIT P2, [UR7+0x40], R12 ;  /* 0x0000400cff0075a7 */ /* 0x000ee20008041107 */
[----:B------:R-:W-:Y:S04]  /*4350*/  ELECT P4, URZ, PT ;  /* 0x0000000000ff782f */ /* 0x000fe80003880000 */
[----:B------:R-:W-:Y:S11]  /*4360*/  PLOP3.LUT P4, PT, P0, P4, PT, 0xf2, 0x2f ;  /* 0x00000000002f781c */ /* 0x000ff60000789e72 */
[----:B------:R-:W-:Y:S02]  /*4370*/  @!UPT UIADD3 URZ, UPT, UPT, URZ, URZ, URZ ;  /* 0x000000fffffff290 */ /* 0x000fe4000fffe0ff */
[----:B-1----:R-:W-:Y:S05]  /*4380*/  @!P4 IADD3 R21, P0, PT, R32, 0x580, RZ ;  /* 0x000005802015c810 */ /* 0x002fea0007f1e0ff */
[----:B------:R-:W-:Y:S01]  /*4390*/  @!P4 IMAD.X R20, RZ, RZ, R33, P0 ;  /* 0x000000ffff14c224 */ /* 0x000fe200000e0621 */
[----:B---3--:R-:W-:Y:S07]  /*43a0*/  @!P2 BRA `(.L_x_73) ;  /* 0x00000048001ca947 */ /* 0x008fee0003800000 */
.L_x_132:
[----:B------:R-:W3:Y:S01]  /*43b0*/  LDC.64 R14, c[0x0][0xb10] ;  /* 0x0002c400ff0e7b82 */ /* 0x000ee20000000a00 */
[----:B------:R-:W-:Y:S01]  /*43c0*/  @!P4 R2UR UR8, R20 ;  /* 0x000000001408c2ca */ /* 0x000fe200000e0000 */
[----:B------:R-:W-:Y:S01]  /*43d0*/  VOTEU.ALL UP1, P4 ;  /* 0x0000000000ff7886 */ /* 0x000fe20002020000 */
[----:B------:R-:W-:Y:S01]  /*43e0*/  @!P4 R2UR UR9, R21 ;  /* 0x000000001509c2ca */ /* 0x000fe200000e0000 */
[----:B------:R-:W-:Y:S01]  /*43f0*/  UMOV UR10, 0x0 ;  /* 0x00000000000a7882 */ /* 0x000fe20000000000 */
[----:B------:R-:W-:Y:S03]  /*4400*/  UMOV UR11, 0x10000000 ;  /* 0x10000000000b7882 */ /* 0x000fe60000000000 */
[----:B------:R-:W5:Y:S01]  /*4410*/  LDC.64 R10, c[0x0][0xb18] ;  /* 0x0002c600ff0a7b82 */ /* 0x000f620000000a00 */
[----:B------:R-:W-:Y:S01]  /*4420*/  @!UP1 UIADD3 UR16, UPT, UPT, UR7, 0x200, URZ ;  /* 0x0000020007109890 */ /* 0x000fe2000fffe0ff */
[----:B------:R-:W-:Y:S01]  /*4430*/  @P3 SHF.R.U32.HI R28, RZ, 0x10, R25 ;  /* 0x00000010ff1c3819 */ /* 0x000fe20000011619 */
[----:B------:R-:W-:Y:S01]  /*4440*/  VOTEU.ALL UP1, P4 ;  /* 0x0000000000ff7886 */ /* 0x000fe20002020000 */
[----:B------:R-:W-:Y:S01]  /*4450*/  UMOV UR20, UR36 ;  /* 0x0000002400147c82 */ /* 0x000fe20008000000 */
[----:B------:R-:W-:Y:S03]  /*4460*/  VIADD R30, R30, 0x1 ;  /* 0x000000011e1e7836 */ /* 0x000fe60000000000 */
[----:B--2---:R-:W2:Y:S01]  /*4470*/  @!P1 LDC R0, c[0x0][0xb20] ;  /* 0x0002c800ff009b82 */ /* 0x004ea20000000800 */
[----:B------:R-:W-:Y:S01]  /*4480*/  IMAD.U32 R21, RZ, RZ, UR8 ;  /* 0x00000008ff157e24 */ /* 0x000fe2000f8e00ff */
[----:B------:R-:W-:Y:S06]  /*4490*/  UPRMT UR8, UR37, 0x654, UR17 ;  /* 0x0000065425087896 */ /* 0x000fec0008000011 */
[----:B-1----:R-:W1:Y:S01]  /*44a0*/  @!P1 LDC R3, c[0x0][0xb0c] ;  /* 0x0002c300ff039b82 */ /* 0x002e620000000800 */
[----:B------:R-:W-:Y:S01]  /*44b0*/  IMAD.U32 R20, RZ, RZ, UR9 ;  /* 0x00000009ff147e24 */ /* 0x000fe2000f8e00ff */
[----:B------:R-:W-:Y:S04]  /*44c0*/  @!P4 R2UR UR15, R21 ;  /* 0x00000000150fc2ca */ /* 0x000fe800000e0000 */
[----:B------:R-:W-:Y:S01]  /*44d0*/  @!P4 R2UR UR14, R20 ;  /* 0x00000000140ec2ca */ /* 0x000fe200000e0000 */
[----:B------:R-:W-:Y:S11]  /*44e0*/  @!P4 IMAD.MOV.U32 R20, RZ, RZ, 0x2000 ;  /* 0x00002000ff14c424 */ /* 0x000ff600078e00ff */
[----:B------:R-:W-:Y:S01]  /*44f0*/  @!UPT UIADD3 URZ, UPT, UPT, URZ, URZ, URZ ;  /* 0x000000fffffff290 */ /* 0x000fe2000fffe0ff */
[----:B------:R1:W-:Y:S01]  /*4500*/  @!UP1 UTMALDG.3D [UR16], [UR14], desc[UR10] ;  /* 0x00000a100e0095b4 */ /* 0x0003e20008011000 */
[----:B------:R1:W-:Y:S02]  /*4510*/  @!P4 SYNCS.ARRIVE.TRANS64.RED.A0TR RZ, [UR7+0x30], R20 ;  /* 0x00003014ffffc9a7 */ /* 0x0003e40008300407 */
[----:B-1----:R-:W-:Y:S01]  /*4520*/  @!P1 ISETP.NE.AND P2, PT, R3, 0x1, PT ;  /* 0x000000010300980c */ /* 0x002fe20003f45270 */
[C---:B---3--:R-:W-:Y:S01]  /*4530*/  @!P1 IMAD.HI.U32 R14, R13.reuse, R14, RZ ;  /* 0x0000000e0d0e9227 */ /* 0x048fe200078e00ff */
[----:B-----5:R-:W-:Y:S03]  /*4540*/  @!P1 ISETP.NE.AND P0, PT, R10, 0x1, PT ;  /* 0x000000010a00980c */ /* 0x020fe60003f05270 */
[C---:B------:R-:W-:Y:S01]  /*4550*/  @!P1 IMAD.HI.U32 R11, R8.reuse, R11, RZ ;  /* 0x0000000b080b9227 */ /* 0x040fe200078e00ff */
[----:B------:R-:W-:Y:S04]  /*4560*/  @!P1 SHF.R.U32.HI R14, RZ, R15, R14 ;  /* 0x0000000fff0e9219 */ /* 0x000fe8000001160e */
[----:B--2---:R-:W-:Y:S01]  /*4570*/  @!P1 SHF.R.U32.HI R9, RZ, R0, R11 ;  /* 0x00000000ff099219 */ /* 0x004fe2000001160b */
[----:B------:R-:W-:Y:S01]  /*4580*/  SYNCS.ARRIVE.TRANS64.RED.A1T0 RZ, [UR8], RZ ;  /* 0x000000ffffff79a7 */ /* 0x000fe20008100408 */
[----:B------:R-:W-:Y:S02]  /*4590*/  @!P1 SEL R14, R13, R14, !P2 ;  /* 0x0000000e0d0e9207 */ /* 0x000fe40005000000 */
[----:B------:R-:W-:Y:S01]  /*45a0*/  @!P1 SEL R9, R8, R9, !P0 ;  /* 0x0000000908099207 */ /* 0x000fe20004000000 */
[----:B------:R-:W1:Y:S04]  /*45b0*/  SYNCS.PHASECHK.TRANS64.TRYWAIT P5, [UR7+0x48], R12 ;  /* 0x0000480cff0075a7 */ /* 0x000e6800080a1107 */
[----:B------:R-:W-:Y:S02]  /*45c0*/  @!P1 IMAD.IADD R0, R9, 0x1, -R14 ;  /* 0x0000000109009824 */ /* 0x000fe400078e0a0e */
[----:B------:R-:W-:Y:S02]  /*45d0*/  @!P1 IMAD.IADD R9, R14, 0x1, -R9 ;  /* 0x000000010e099824 */ /* 0x000fe400078e0a09 */
[----:B------:R-:W-:Y:S02]  /*45e0*/  @!P1 IMAD R13, R0, R3, R13 ;  /* 0x00000003000d9224 */ /* 0x000fe400078e020d */
[----:B------:R-:W-:Y:S01]  /*45f0*/  @!P1 IMAD R8, R9, R10, R8 ;  /* 0x0000000a09089224 */ /* 0x000fe200078e0208 */
[----:B-1----:R-:W-:Y:S06]  /*4600*/  @!P5 BRA `(.L_x_74) ;  /* 0x00000044009cd947 */ /* 0x002fec0003800000 */
.L_x_134:
[----:B-1----:R-:W-:Y:S01]  /*4610*/  @!P4 IADD3 R3, P0, PT, R32, 0x580, RZ ;  /* 0x000005802003c810 */ /* 0x002fe20007f1e0ff */
[----:B------:R-:W-:Y:S01]  /*4620*/  VOTEU.ALL UP1, P4 ;  /* 0x0000000000ff7886 */ /* 0x000fe20002020000 */
[----:B------:R-:W-:Y:S01]  /*4630*/  UMOV UR20, 0x0 ;  /* 0x0000000000147882 */ /* 0x000fe20000000000 */
[----:B------:R-:W-:Y:S01]  /*4640*/  UMOV UR21, 0x10000000 ;  /* 0x1000000000157882 */ /* 0x000fe20000000000 */
[----:B------:R-:W-:Y:S01]  /*4650*/  @!P4 R2UR UR9, R3 ;  /* 0x000000000309c2ca */ /* 0x000fe200000e0000 */
[----:B------:R-:W-:Y:S01]  /*4660*/  @!P4 IMAD.X R0, RZ, RZ, R33, P0 ;  /* 0x000000ffff00c224 */ /* 0x000fe200000e0621 */
[----:B------:R-:W-:Y:S01]  /*4670*/  @!UP1 UIADD3 UR10, UPT, UPT, UR18, 0x40, URZ ;  /* 0x00000040120a9890 */ /* 0x000fe2000fffe0ff */
[----:B------:R-:W-:Y:S01]  /*4680*/  ISETP.NE.AND P0, PT, R30, 0x2, PT ;  /* 0x000000021e00780c */ /* 0x000fe20003f05270 */
[----:B------:R-:W-:Y:S01]  /*4690*/  UMOV UR11, UR19 ;  /* 0x00000013000b7c82 */ /* 0x000fe20008000000 */
[----:B------:R-:W-:Y:S01]  /*46a0*/  UMOV UR12, UR36 ;  /* 0x00000024000c7c82 */ /* 0x000fe20008000000 */
[----:B------:R-:W-:Y:S01]  /*46b0*/  @!P4 R2UR UR8, R0 ;  /* 0x000000000008c2ca */ /* 0x000fe200000e0000 */
[----:B------:R-:W-:Y:S01]  /*46c0*/  IMAD.IADD R20, R8, 0x1, R150 ;  /* 0x0000000108147824 */ /* 0x000fe200078e0296 */
[----:B------:R-:W-:Y:S01]  /*46d0*/  @P3 R2UR UR36, R28 ;  /* 0x000000001c2432ca */ /* 0x000fe200000e0000 */
[----:B------:R-:W-:Y:S01]  /*46e0*/  IMAD.IADD R21, R13, 0x1, R152 ;  /* 0x000000010d157824 */ /* 0x000fe200078e0298 */
[----:B------:R-:W-:Y:S02]  /*46f0*/  SEL R0, RZ, 0x1, P0 ;  /* 0x00000001ff007807 */ /* 0x000fe40000000000 */
[----:B------:R-:W-:Y:S01]  /*4700*/  LOP3.LUT R31, R31, 0x1, RZ, 0x3c, !PT ;  /* 0x000000011f1f7812 */ /* 0x000fe200078e3cff */
[----:B------:R-:W-:Y:S01]  /*4710*/  IMAD.U32 R10, RZ, RZ, UR9 ;  /* 0x00000009ff0a7e24 */ /* 0x000fe2000f8e00ff */
[----:B------:R-:W-:Y:S01]  /*4720*/  @!UP1 UIADD3 UR9, UPT, UPT, UR7, 0x38, URZ ;  /* 0x0000003807099890 */ /* 0x000fe2000fffe0ff */
[----:B------:R-:W-:Y:S02]  /*4730*/  LOP3.LUT R29, R29, R0, RZ, 0x3c, !PT ;  /* 0x000000001d1d7212 */ /* 0x000fe400078e3cff */
[----:B------:R-:W-:Y:S02]  /*4740*/  SEL R30, R30, RZ, P0 ;  /* 0x000000ff1e1e7207 */ /* 0x000fe40000000000 */
[----:B------:R-:W-:Y:S01]  /*4750*/  IMAD.U32 R11, RZ, RZ, UR8 ;  /* 0x00000008ff0b7e24 */ /* 0x000fe2000f8e00ff */
[----:B------:R-:W-:Y:S01]  /*4760*/  @!P4 R2UR UR14, R10 ;  /* 0x000000000a0ec2ca */ /* 0x000fe200000e0000 */
[----:B------:R-:W-:Y:S01]  /*4770*/  @!UP1 UIADD3 UR8, UPT, UPT, UR7, 0x2200, URZ ;  /* 0x0000220007089890 */ /* 0x000fe2000fffe0ff */
[----:B------:R-:W-:Y:S02]  /*4780*/  VOTEU.ALL UP1, P4 ;  /* 0x0000000000ff7886 */ /* 0x000fe40002020000 */
[----:B------:R-:W-:Y:S11]  /*4790*/  @!P4 R2UR UR15, R11 ;  /* 0x000000000b0fc2ca */ /* 0x000ff600000e0000 */
[----:B------:R-:W-:Y:S02]  /*47a0*/  @!UPT UIADD3 URZ, UPT, UPT, URZ, URZ, URZ ;  /* 0x000000fffffff290 */ /* 0x000fe4000fffe0ff */
[----:B------:R2:W-:Y:S01]  /*47b0*/  @!UP1 UTMALDG.3D [UR8], [UR14], desc[UR20] ;  /* 0x000014080e0095b4 */ /* 0x0005e20008011000 */
[----:B------:R2:W-:Y:S01]  /*47c0*/  @!P4 SYNCS.ARRIVE.TRANS64.RED.A0TR RZ, [UR7+0x38], R23 ;  /* 0x00003817ffffc9a7 */ /* 0x0005e20008300407 */
[----:B------:R-:W-:Y:S01]  /*47d0*/  UPLOP3.LUT UP1, UPT, UPT, UPT, UPT, 0x80, 0x8 ;  /* 0x000000000008789c */ /* 0x000fe20003f2f070 */
[----:B------:R-:W-:Y:S01]  /*47e0*/  SYNCS.ARRIVE.TRANS64.RED.A1T0 RZ, [UR13], RZ ;  /* 0x000000ffffff79a7 */ /* 0x000fe2000810040d */
[----:B------:R-:W-:Y:S09]  /*47f0*/  @P3 BRA `(.L_x_75) ;  /* 0xfffffff400503947 */ /* 0x000ff2000383ffff */
[----:B------:R-:W-:-:S04]  /*4800*/  SHF.L.U32 R3, R31, 0x1f, RZ ;  /* 0x0000001f1f037819 */ /* 0x000fc800000006ff */
[----:B------:R-:W1:Y:S02]  /*4810*/  SYNCS.PHASECHK.TRANS64.TRYWAIT P0, [UR7+0x40], R3 ;  /* 0x00004003ff0075a7 */ /* 0x000e640008001107 */
[----:B-1----:R-:W-:Y:S05]  /*4820*/  @!P0 BRA `(.L_x_76) ;  /* 0x00000044002c8947 */ /* 0x002fea0003800000 */
.L_x_136:
[----:B-1----:R-:W-:-:S07]  /*4830*/  MOV R0, UR7 ;  /* 0x0000000700007c02 */ /* 0x002fce0008000f00 */
.L_x_77:
[----:B-1----:R-:W-:-:S04]  /*4840*/  SHF.L.U32 R3, R31, 0x1f, RZ ;  /* 0x0000001f1f037819 */ /* 0x002fc800000006ff */
[----:B------:R1:W3:Y:S03]  /*4850*/  SYNCS.PHASECHK.TRANS64.TRYWAIT P0, [R0+URZ+0x48], R3 ;  /* 0x00004803000075a7 */ /* 0x0002e600080011ff */
[----:B---3--:R-:W-:Y:S05]  /*4860*/  @!P0 NANOSLEEP.SYNCS 0x989680 ;  /* 0x009896800000895d */ /* 0x008fea0003900000 */
[----:B------:R-:W3:Y:S02]  /*4870*/  @!P0 SYNCS.PHASECHK.TRANS64 P0, [R0+URZ+0x48], R3 ;  /* 0x00004803000085a7 */ /* 0x000ee400080010ff */
[----:B--23--:R-:W-:Y:S05]  /*4880*/  @P0 EXIT ;  /* 0x000000000000094d */ /* 0x00cfea0003800000 */
[----:B------:R-:W-:Y:S05]  /*4890*/  BRA `(.L_x_77) ;  /* 0xfffffffc00e87947 */ /* 0x000fea000383ffff */
.L_x_66:
[----:B------:R-:W-:-:S06]  /*48a0*/  UISETP.GE.AND UP1, UPT, UR8, 0x4, UPT ;  /* 0x000000040800788c */ /* 0x000fcc000bf26270 */
[----:B------:R-:W-:-:S13]  /*48b0*/  PLOP3.LUT P0, PT, PT, PT, UP1, 0x80, 0x8 ;  /* 0x000000000008781c */ /* 0x000fda0003f0f018 */
[----:B------:R-:W-:Y:S05]  /*48c0*/  @!P0 EXIT ;  /* 0x000000000000894d */ /* 0x000fea0003800000 */
[----:B------:R-:W-:Y:S01]  /*48d0*/  BAR.SYNC.DEFER_BLOCKING 0x6, 0xa0 ;  /* 0x0182800000007b1d */ /* 0x000fe20000010000 */
[C---:B------:R-:W-:Y:S01]  /*48e0*/  IMAD.U32 R79, R167.reuse, 0x10000, RZ ;  /* 0x00010000a74f7824 */ /* 0x040fe200078e00ff */
[C---:B------:R-:W-:Y:S01]  /*48f0*/  R2P PR, R167.reuse, 0x6 ;  /* 0x00000006a7007804 */ /* 0x040fe20000000000 */
[----:B------:R-:W-:Y:S01]  /*4900*/  IMAD.SHL.U32 R2, R167, 0x40, RZ ;  /* 0x00000040a7027824 */ /* 0x000fe200078e00ff */
[----:B------:R-:W-:Y:S01]  /*4910*/  CS2R R160, SRZ ;  /* 0x0000000000a07805 */ /* 0x000fe2000001ff00 */
[----:B------:R-:W-:Y:S01]  /*4920*/  IMAD.MOV.U32 R164, RZ, RZ, 0x20 ;  /* 0x00000020ffa47424 */ /* 0x000fe200078e00ff */
[----:B------:R-:W-:Y:S02]  /*4930*/  UMOV UR49, 0x400 ;  /* 0x0000040000317882 */ /* 0x000fe40000000000 */
[----:B------:R-:W1:Y:S01]  /*4940*/  LDC R157, c[0x0][0x370] ;  /* 0x0000dc00ff9d7b82 */ /* 0x000e620000000800 */
[----:B------:R-:W-:Y:S01]  /*4950*/  ULEA UR49, UR37, UR49, 0x18 ;  /* 0x0000003125317291 */ /* 0x000fe2000f8ec0ff */
[----:B------:R-:W-:Y:S01]  /*4960*/  LOP3.LUT R79, R79, 0x600000, RZ, 0xc0, !PT ;  /* 0x006000004f4f7812 */ /* 0x000fe200078ec0ff */
[----:B------:R-:W-:Y:S01]  /*4970*/  IMAD.SHL.U32 R153, R167, 0x8, RZ ;  /* 0x00000008a7997824 */ /* 0x000fe200078e00ff */
[----:B------:R-:W-:Y:S01]  /*4980*/  LOP3.LUT R4, R2, 0x180, RZ, 0xc0, !PT ;  /* 0x0000018002047812 */ /* 0x000fe200078ec0ff */
[----:B------:R-:W-:Y:S01]  /*4990*/  IMAD.MOV.U32 R165, RZ, RZ, 0x10 ;  /* 0x00000010ffa57424 */ /* 0x000fe200078e00ff */
[----:B------:R-:W-:Y:S01]  /*49a0*/  SEL R164, R164, 0xffffffe0, !P2 ;  /* 0xffffffe0a4a47807 */ /* 0x000fe20005000000 */
[----:B------:R-:W-:Y:S01]  /*49b0*/  UIADD3 UR4, UPT, UPT, UR49, 0x4200, URZ ;  /* 0x0000420031047890 */ /* 0x000fe2000fffe0ff */
[----:B------:R-:W2:Y:S01]  /*49c0*/  LDC R74, c[0x0][0xb0c] ;  /* 0x0002c300ff4a7b82 */ /* 0x000ea20000000800 */
[----:B------:R-:W-:Y:S01]  /*49d0*/  LOP3.LUT R153, R4, 0x30, R153, 0xf8, !PT ;  /* 0x0000003004997812 */ /* 0x000fe200078ef899 */
[----:B------:R-:W-:Y:S01]  /*49e0*/  IMAD.MOV.U32 R76, RZ, RZ, RZ ;  /* 0x000000ffff4c7224 */ /* 0x000fe200078e00ff */
[----:B------:R-:W-:Y:S01]  /*49f0*/  SEL R165, R165, 0xfffffff0, !P1 ;  /* 0xfffffff0a5a57807 */ /* 0x000fe20004800000 */
[----:B------:R-:W-:Y:S01]  /*4a00*/  IMAD.MOV.U32 R162, RZ, RZ, RZ ;  /* 0x000000ffffa27224 */ /* 0x000fe200078e00ff */
[----:B------:R-:W-:Y:S01]  /*4a10*/  LOP3.LUT R153, R153, 0x1e40, R2, 0xf8, !PT ;  /* 0x00001e4099997812 */ /* 0x000fe200078ef802 */
[----:B------:R-:W-:Y:S01]  /*4a20*/  IMAD.MOV.U32 R169, RZ, RZ, RZ ;  /* 0x000000ffffa97224 */ /* 0x000fe200078e00ff */
[----:B------:R-:W-:Y:S01]  /*4a30*/  LOP3.LUT R167, R167, 0x60, RZ, 0xc0, !PT ;  /* 0x00000060a7a77812 */ /* 0x000fe200078ec0ff */
[----:B------:R-:W4:Y:S01]  /*4a40*/  LDC R155, c[0x0][0xb20] ;  /* 0x0002c800ff9b7b82 */ /* 0x000f220000000800 */
[----:B------:R-:W3:Y:S01]  /*4a50*/  LDS R0, [UR49+0x110] ;  /* 0x00011031ff007984 */ /* 0x000ee20008000800 */
[----:B------:R-:W-:Y:S01]  /*4a60*/  IMAD.MOV.U32 R159, RZ, RZ, RZ ;  /* 0x000000ffff9f7224 */ /* 0x000fe200078e00ff */
[----:B------:R-:W1:Y:S01]  /*4a70*/  LDCU.64 UR52, c[0x0][0x348] ;  /* 0x00006900ff3477ac */ /* 0x000e620008000a00 */
[----:B------:R-:W-:Y:S01]  /*4a80*/  IMAD.U32 R166, RZ, RZ, UR4 ;  /* 0x00000004ffa67e24 */ /* 0x000fe2000f8e00ff */
[----:B------:R-:W1:Y:S03]  /*4a90*/  LDCU.64 UR38, c[0x0][0x888] ;  /* 0x00011100ff2677ac */ /* 0x000e660008000a00 */
[----:B------:R-:W1:Y:S01]  /*4aa0*/  LDC R73, c[0x0][0xb30] ;  /* 0x0002cc00ff497b82 */ /* 0x000e620000000800 */
[----:B------:R-:W1:Y:S01]  /*4ab0*/  LDCU.64 UR44, c[0x0][0x890] ;  /* 0x00011200ff2c77ac */ /* 0x000e620008000a00 */
[----:B------:R-:W-:-:S06]  /*4ac0*/  UIADD3 UR48, UPT, UPT, UR49, 0x200, URZ ;  /* 0x0000020031307890 */ /* 0x000fcc000fffe0ff */
[----:B------:R-:W1:Y:S08]  /*4ad0*/  LDC.64 R148, c[0x0][0xb10] ;  /* 0x0002c400ff947b82 */ /* 0x000e700000000a00 */
[----:B------:R-:W1:Y:S08]  /*4ae0*/  LDC.64 R70, c[0x0][0xb18] ;  /* 0x0002c600ff467b82 */ /* 0x000e700000000a00 */
[----:B------:R-:W1:Y:S08]  /*4af0*/  LDC.64 R68, c[0x0][0xb28] ;  /* 0x0002ca00ff447b82 */ /* 0x000e700000000a00 */
[----:B------:R-:W1:Y:S01]  /*4b00*/  LDC.64 R146, c[0x0][0x8b0] ;  /* 0x00022c00ff927b82 */ /* 0x000e620000000a00 */
[----:B---3--:R-:W-:Y:S01]  /*4b10*/  IMAD.IADD R79, R0, 0x1, R79 ;  /* 0x00000001004f7824 */ /* 0x008fe200078e024f */
[----:B------:R-:W-:-:S04]  /*4b20*/  SHF.R.S32.HI R0, RZ, 0x4, R164 ;  /* 0x00000004ff007819 */ /* 0x000fc800000114a4 */
[----:B------:R-:W-:Y:S02]  /*4b30*/  LEA.HI.SX32 R163, R165, R0, 0x1c ;  /* 0x00000000a5a37211 */ /* 0x000fe400078fe2ff */
[----:B------:R-:W3:Y:S08]  /*4b40*/  LDC.64 R144, c[0x0][0x8a8] ;  /* 0x00022a00ff907b82 */ /* 0x000ef00000000a00 */
[----:B--2-4-:R-:W1:Y:S02]  /*4b50*/  LDC R156, c[0x0][0x374] ;  /* 0x0000dd00ff9c7b82 */ /* 0x014e640000000800 */
.L_x_103:
[----:B------:R-:W-:Y:S02]  /*4b60*/  LEA R0, R169, UR49, 0x3 ;  /* 0x00000031a9007c11 */ /* 0x000fe4000f8e18ff */
[----:B------:R-:W-:Y:S02]  /*4b70*/  SHF.L.U32 R3, R161, 0x1f, RZ ;  /* 0x0000001fa1037819 */ /* 0x000fe400000006ff */
[----:B-1----:R-:W-:Y:S02]  /*4b80*/  LEA R16, R169, UR49, 0x4 ;  /* 0x00000031a9107c11 */ /* 0x002fe4000f8e20ff */
[----:B------:R-:W2:Y:S02]  /*4b90*/  SYNCS.PHASECHK.TRANS64.TRYWAIT P0, [R0+URZ+0x60], R3 ;  /* 0x00006003000075a7 */ /* 0x000ea400080011ff */
[----:B--2---:R-:W-:Y:S05]  /*4ba0*/  @!P0 BRA `(.L_x_78) ;  /* 0x0000004000648947 */ /* 0x004fea0003800000 */
.L_x_137:
[----:B------:R-:W4:Y:S01]  /*4bb0*/  LDC.64 R12, c[0x0][0xb10] ;  /* 0x0002c400ff0c7b82 */ /* 0x000f220000000a00 */
[----:B------:R-:W3:Y:S01]  /*4bc0*/  LDS.128 R16, [R16+0xf0] ;  /* 0x0000f00010107984 */ /* 0x000ee20000000c00 */
[----:B-1----:R-:W-:Y:S01]  /*4bd0*/  ISETP.NE.AND P1, PT, R73, 0x1, PT ;  /* 0x000000014900780c */ /* 0x002fe20003f25270 */
[----:B--2---:R-:W-:Y:S01]  /*4be0*/  VIADD R0, R0, 0x70 ;  /* 0x0000007000007836 */ /* 0x004fe20000000000 */
[----:B------:R-:W-:Y:S04]  /*4bf0*/  ISETP.GE.AND P0, PT, R72, 0x1, PT ;  /* 0x000000014800780c */ /* 0x000fe80003f06270 */
[----:B------:R-:W1:Y:S01]  /*4c00*/  LDC.64 R10, c[0x0][0xb18] ;  /* 0x0002c600ff0a7b82 */ /* 0x000e620000000a00 */
[----:B------:R-:W-:Y:S01]  /*4c10*/  PRMT R0, RZ, 0x654, R0 ;  /* 0x00000654ff007816 */ /* 0x000fe20000000000 */
[----:B------:R-:W-:Y:S01]  /*4c20*/  @!PT LDS RZ, [RZ] ;  /* 0x00000000fffff984 */ /* 0x000fe20000000800 */
[----:B------:R-:W-:Y:S01]  /*4c30*/  @!PT LDS RZ, [RZ] ;  /* 0x00000000fffff984 */ /* 0x000fe20000000800 */
[----:B------:R-:W-:Y:S01]  /*4c40*/  @!PT LDS RZ, [RZ] ;  /* 0x00000000fffff984 */ /* 0x000fe20000000800 */
[----:B------:R-:W-:Y:S01]  /*4c50*/  @!PT LDS RZ, [RZ] ;  /* 0x00000000fffff984 */ /* 0x000fe20000000800 */
[----:B------:R2:W-:Y:S06]  /*4c60*/  MEMBAR.ALL.CTA ;  /* 0x0000000000007992 */ /* 0x0005ec0000008000 */
[----:B--2---:R-:W2:Y:S01]  /*4c70*/  FENCE.VIEW.ASYNC.S ;  /* 0x00000000000073c6 */ /* 0x004ea20000000000 */
[----:B------:R-:W1:Y:S08]  /*4c80*/  @!P1 LDC R14, c[0x0][0xb20] ;  /* 0x0002c800ff0e9b82 */ /* 0x000e700000000800 */
[----:B------:R-:W1:Y:S01]  /*4c90*/  @!P1 LDC R9, c[0x0][0xb0c] ;  /* 0x0002c300ff099b82 */ /* 0x000e620000000800 */
[----:B--2---:R2:W-:Y:S01]  /*4ca0*/  SYNCS.ARRIVE.TRANS64.RED.A1T0 RZ, [R0+URZ], RZ ;  /* 0x000000ff00ff79a7 */ /* 0x0045e200081004ff */
[----:B---3--:R-:W-:Y:S04]  /*4cb0*/  LOP3.LUT P4, RZ, R18, 0x1, RZ, 0xc0, !PT ;  /* 0x0000000112ff7812 */ /* 0x008fe8000788c0ff */
[----:B------:R-:W-:Y:S09]  /*4cc0*/  P2R R168, PR, RZ, 0x10 ;  /* 0x00000010ffa87803 */ /* 0x000ff20000000000 */
[----:B------:R-:W-:Y:S02]  /*4cd0*/  @P4 MOV R77, R16 ;  /* 0x00000010004d4202 */ /* 0x000fe40000000f00 */
[----:B------:R-:W-:Y:S01]  /*4ce0*/  @P4 LOP3.LUT R75, R17, 0xffff, RZ, 0xc0, !PT ;  /* 0x0000ffff114b4812 */ /* 0x000fe200078ec0ff */
[----:B--2-4-:R-:W-:Y:S06]  /*4cf0*/  @!P0 BRA `(.L_x_79) ;  /* 0x0000000000a48947 */ /* 0x014fec0003800000 */
[----:B------:R-:W-:Y:S01]  /*4d00*/  IMAD.HI.U32 R24, R156, R71, RZ ;  /* 0x000000479c187227 */ /* 0x000fe200078e00ff */
[----:B------:R-:W-:Y:S02]  /*4d10*/  ISETP.NE.AND P0, PT, R70, 0x1, PT ;  /* 0x000000014600780c */ /* 0x000fe40003f05270 */
[----:B------:R-:W-:Y:S01]  /*4d20*/  ISETP.NE.AND P2, PT, R72, 0x1, PT ;  /* 0x000000014800780c */ /* 0x000fe20003f45270 */
[-C--:B------:R-:W-:Y:S01]  /*4d30*/  IMAD.HI.U32 R22, R157, R148.reuse, RZ ;  /* 0x000000949d167227 */ /* 0x080fe200078e00ff */
[----:B------:R-:W-:Y:S02]  /*4d40*/  SHF.R.U32.HI R23, RZ, R155, R24 ;  /* 0x0000009bff177219 */ /* 0x000fe40000011618 */
[----:B------:R-:W-:Y:S01]  /*4d50*/  ISETP.NE.AND P3, PT, R74, 0x1, PT ;  /* 0x000000014a00780c */ /* 0x000fe20003f65270 */
[----:B------:R-:W-:Y:S01]  /*4d60*/  IMAD.HI.U32 R28, R75, R71, RZ ;  /* 0x000000474b1c7227 */ /* 0x000fe200078e00ff */
[----:B------:R-:W-:Y:S02]  /*4d70*/  SHF.R.U32.HI R22, RZ, R149, R22 ;  /* 0x00000095ff167219 */ /* 0x000fe40000011616 */
[----:B------:R-:W-:Y:S01]  /*4d80*/  SEL R3, R156, R23, !P0 ;  /* 0x000000179c037207 */ /* 0x000fe20004000000 */
[----:B------:R-:W-:Y:S01]  /*4d90*/  IMAD.HI.U32 R26, R77, R148, RZ ;  /* 0x000000944d1a7227 */ /* 0x000fe200078e00ff */
[----:B------:R-:W-:Y:S03]  /*4da0*/  SEL R7, R157, R22, !P3 ;  /* 0x000000169d077207 */ /* 0x000fe60005800000 */
[-C--:B------:R-:W-:Y:S01]  /*4db0*/  IMAD.HI.U32 R22, R3, R68.reuse, RZ ;  /* 0x0000004403167227 */ /* 0x080fe200078e00ff */
[----:B------:R-:W-:Y:S03]  /*4dc0*/  SHF.R.U32.HI R26, RZ, R149, R26 ;  /* 0x00000095ff1a7219 */ /* 0x000fe6000001161a */
[----:B------:R-:W-:Y:S01]  /*4dd0*/  IMAD.HI.U32 R24, R7, R68, RZ ;  /* 0x0000004407187227 */ /* 0x000fe200078e00ff */
[----:B------:R-:W-:Y:S02]  /*4de0*/  @P2 SHF.R.U32.HI R3, RZ, R69, R22 ;  /* 0x00000045ff032219 */ /* 0x000fe40000011616 */
[----:B------:R-:W-:Y:S02]  /*4df0*/  SHF.R.U32.HI R22, RZ, R155, R28 ;  /* 0x0000009bff167219 */ /* 0x000fe4000001161c */
[----:B------:R-:W-:Y:S01]  /*4e00*/  @P2 SHF.R.U32.HI R7, RZ, R69, R24 ;  /* 0x00000045ff072219 */ /* 0x000fe20000011618 */
[C---:B------:R-:W-:Y:S01]  /*4e10*/  IMAD R2, R72.reuse, R3, RZ ;  /* 0x0000000348027224 */ /* 0x040fe200078e02ff */
[----:B------:R-:W-:Y:S02]  /*4e20*/  SEL R5, R75, R22, !P0 ;  /* 0x000000164b057207 */ /* 0x000fe40004000000 */
[----:B------:R-:W-:Y:S01]  /*4e30*/  SEL R3, R77, R26, !P3 ;  /* 0x0000001a4d037207 */ /* 0x000fe20005800000 */
[----:B------:R-:W-:Y:S01]  /*4e40*/  IMAD R4, R72, R7, RZ ;  /* 0x0000000748047224 */ /* 0x000fe200078e02ff */
[C---:B------:R-:W-:Y:S01]  /*4e50*/  ISETP.GE.AND P0, PT, R5.reuse, R2, PT ;  /* 0x000000020500720c */ /* 0x040fe20003f06270 */
[----:B------:R-:W-:Y:S03]  /*4e60*/  IMAD.HI.U32 R6, R5, R68, RZ ;  /* 0x0000004405067227 */ /* 0x000fe600078e00ff */
[----:B------:R-:W-:Y:S01]  /*4e70*/  ISETP.GE.OR P0, PT, R3, R4, P0 ;  /* 0x000000040300720c */ /* 0x000fe20000706670 */
[----:B------:R-:W-:Y:S01]  /*4e80*/  IMAD.MOV R4, RZ, RZ, -R3 ;  /* 0x000000ffff047224 */ /* 0x000fe200078e0a03 */
[-C--:B------:R-:W-:Y:S03]  /*4e90*/  SHF.R.U32.HI R6, RZ, R69.reuse, R6 ;  /* 0x00000045ff067219 */ /* 0x080fe60000011606 */
[----:B------:R-:W-:Y:S01]  /*4ea0*/  IMAD R77, R74, R4, R77 ;  /* 0x000000044a4d7224 */ /* 0x000fe200078e024d */
[----:B------:R-:W-:Y:S05]  /*4eb0*/  SEL R15, R5, R6, !P2 ;  /* 0x00000006050f7207 */ /* 0x000fea0005000000 */
[----:B------:R-:W-:Y:S02]  /*4ec0*/  IMAD.MOV R6, RZ, RZ, -R15 ;  /* 0x000000ffff067224 */ /* 0x000fe400078e0a0f */
[C---:B------:R-:W-:Y:S04]  /*4ed0*/  @!P0 IMAD.HI.U32 R2, R3.reuse, R68, RZ ;  /* 0x0000004403028227 */ /* 0x040fe800078e00ff */
[----:B------:R-:W-:Y:S01]  /*4ee0*/  IMAD R6, R72, R6, R5 ;  /* 0x0000000648067224 */ /* 0x000fe200078e0205 */
[----:B------:R-:W-:Y:S04]  /*4ef0*/  @!P0 SHF.R.U32.HI R2, RZ, R69, R2 ;  /* 0x00000045ff028219 */ /* 0x000fe80000011602 */
[----:B------:R-:W-:Y:S02]  /*4f00*/  @!P0 SEL R0, R3, R2, !P2 ;  /* 0x0000000203008207 */ /* 0x000fe40005000000 */
[----:B------:R-:W-:Y:S02]  /*4f10*/  IADD3 R2, PT, PT, -R5, RZ, RZ ;  /* 0x000000ff05027210 */ /* 0x000fe40007ffe1ff */
[----:B------:R-:W-:Y:S01]  /*4f20*/  @!P0 IADD3 R8, PT, PT, R15, -R0, RZ ;  /* 0x800000000f088210 */ /* 0x000fe20007ffe0ff */
[----:B------:R-:W-:Y:S02]  /*4f30*/  @!P0 IMAD R0, R7, R6, R0 ;  /* 0x0000000607008224 */ /* 0x000fe400078e0200 */
[----:B------:R-:W-:Y:S02]  /*4f40*/  IMAD R75, R70, R2, R75 ;  /* 0x00000002464b7224 */ /* 0x000fe400078e024b */
[----:B------:R-:W-:Y:S02]  /*4f50*/  @!P0 IMAD R5, R8, R72, R3 ;  /* 0x0000004808058224 */ /* 0x000fe400078e0203 */
[----:B------:R-:W-:Y:S04]  /*4f60*/  @!P0 IMAD.MOV.U32 R3, RZ, RZ, R0 ;  /* 0x000000ffff038224 */ /* 0x000fe800078e0000 */
[----:B------:R-:W-:Y:S02]  /*4f70*/  IMAD R77, R3, R74, R77 ;  /* 0x0000004a034d7224 */ /* 0x000fe400078e024d */
[----:B------:R-:W-:Y:S07]  /*4f80*/  IMAD R75, R5, R70, R75 ;  /* 0x00000046054b7224 */ /* 0x000fee00078e024b */
.L_x_79:
[----:B-1----:R-:W-:Y:S01]  /*4f90*/  @!P1 ISETP.NE.AND P0, PT, R10, 0x1, PT ;  /* 0x000000010a00980c */ /* 0x002fe20003f05270 */
[----:B------:R-:W-:Y:S01]  /*4fa0*/  @!P1 IMAD.HI.U32 R0, R77, R12, RZ ;  /* 0x0000000c4d009227 */ /* 0x000fe200078e00ff */
[----:B------:R-:W-:Y:S01]  /*4fb0*/  @!P1 ISETP.NE.AND P2, PT, R9, 0x1, PT ;  /* 0x000000010900980c */ /* 0x000fe20003f45270 */
[----:B------:R-:W-:Y:S01]  /*4fc0*/  ULOP3.LUT UP0, URZ, UR48, 0x1b0, URZ, 0xc0, !UPT ;  /* 0x000001b030ff7892 */ /* 0x000fe2000f80c0ff */
[----:B------:R-:W-:Y:S01]  /*4fd0*/  R2UR UR42, R21 ;  /* 0x00000000152a72ca */ /* 0x000fe200000e0000 */
[----:B------:R-:W-:Y:S01]  /*4fe0*/  @!P1 IMAD.HI.U32 R3, R75, R11, RZ ;  /* 0x0000000b4b039227 */ /* 0x000fe200078e00ff */
[----:B------:R-:W-:Y:S02]  /*4ff0*/  @!P1 SHF.R.U32.HI R0, RZ, R13, R0 ;  /* 0x0000000dff009219 */ /* 0x000fe40000011600 */
[----:B------:R-:W-:Y:S01]  /*5000*/  R2UR UR41, R20 ;  /* 0x00000000142972ca */ /* 0x000fe200000e0000 */
[----:B------:R-:W-:Y:S01]  /*5010*/  VIADD R169, R169, 0x1 ;  /* 0x00000001a9a97836 */ /* 0x000fe20000000000 */
[----:B------:R-:W-:Y:S02]  /*5020*/  @!P1 SHF.R.U32.HI R2, RZ, R14, R3 ;  /* 0x0000000eff029219 */ /* 0x000fe40000011603 */
[----:B------:R-:W-:Y:S02]  /*5030*/  @!P1 SEL R3, R77, R0, !P2 ;  /* 0x000000004d039207 */ /* 0x000fe40005000000 */
[----:B------:R-:W-:Y:S02]  /*5040*/  @!P1 SEL R2, R75, R2, !P0 ;  /* 0x000000024b029207 */ /* 0x000fe40004000000 */
[----:B------:R-:W-:Y:S01]  /*5050*/  @P4 SHF.R.U32.HI R158, RZ, 0x10, R17 ;  /* 0x00000010ff9e4819 */ /* 0x000fe20000011611 */
[----:B------:R-:W-:Y:S02]  /*5060*/  USHF.L.U32 UR42, UR42, 0x7, URZ ;  /* 0x000000072a2a7899 */ /* 0x000fe400080006ff */
[----:B------:R-:W-:Y:S02]  /*5070*/  @!P1 IMAD.IADD R0, R2, 0x1, -R3 ;  /* 0x0000000102009824 */ /* 0x000fe400078e0a03 */
[----:B------:R-:W-:Y:S01]  /*5080*/  @!P1 IMAD.IADD R2, R3, 0x1, -R2 ;  /* 0x0000000103029824 */ /* 0x000fe200078e0a02 */
[----:B------:R-:W-:Y:S01]  /*5090*/  USHF.L.U32 UR41, UR41, 0x7, URZ ;  /* 0x0000000729297899 */ /* 0x000fe200080006ff */
[----:B------:R-:W-:Y:S02]  /*50a0*/  @!P1 IMAD R77, R0, R9, R77 ;  /* 0x00000009004d9224 */ /* 0x000fe400078e024d */
[----:B------:R-:W-:Y:S01]  /*50b0*/  @!P1 IMAD R75, R2, R10, R75 ;  /* 0x0000000a024b9224 */ /* 0x000fe200078e024b */
[----:B------:R-:W-:Y:S08]  /*50c0*/  BRA.U !UP0, `(.L_x_80) ;  /* 0x0000000108407547 */ /* 0x000ff0000b800000 */
[----:B------:R-:W1:Y:S01]  /*50d0*/  LDCU.64 UR8, c[0x4][0x80] ;  /* 0x01001000ff0877ac */ /* 0x000e620008000a00 */
[----:B------:R-:W-:Y:S01]  /*50e0*/  MOV R3, 0x0 ;  /* 0x0000000000037802 */ /* 0x000fe20000000f00 */
[----:B------:R-:W-:Y:S02]  /*50f0*/  HFMA2 R12, -RZ, RZ, 0, 5.9604644775390625e-08 ;  /* 0x00000001ff0c7431 */ /* 0x000fe400000001ff */
[----:B------:R-:W-:Y:S02]  /*5100*/  IMAD.MOV.U32 R8, RZ, RZ, 0x70 ;  /* 0x00000070ff087424 */ /* 0x000fe400078e00ff */
[----:B------:R-:W-:Y:S01]  /*5110*/  IMAD.MOV.U32 R13, RZ, RZ, RZ ;  /* 0x000000ffff0d7224 */ /* 0x000fe200078e00ff */
[----:B------:R-:W2:Y:S01]  /*5120*/  LDCU.64 UR6, c[0x4][0x88] ;  /* 0x01001100ff0677ac */ /* 0x000ea20008000a00 */
[----:B------:R-:W3:Y:S01]  /*5130*/  LDC.64 R2, c[0x4][R3] ;  /* 0x0100000003027b82 */ /* 0x000ee20000000a00 */
[----:B------:R-:W4:Y:S01]  /*5140*/  LDCU.64 UR4, c[0x4][0x8] ;  /* 0x01000100ff0477ac */ /* 0x000f220008000a00 */
[----:B-1----:R-:W-:Y:S01]  /*5150*/  MOV R5, UR9 ;  /* 0x0000000900057c02 */ /* 0x002fe20008000f00 */
[----:B------:R-:W-:Y:S01]  /*5160*/  IMAD.U32 R4, RZ, RZ, UR8 ;  /* 0x00000008ff047e24 */ /* 0x000fe2000f8e00ff */
[----:B--2---:R-:W-:Y:S01]  /*5170*/  MOV R7, UR7 ;  /* 0x0000000700077c02 */ /* 0x004fe20008000f00 */
[----:B------:R-:W-:Y:S01]  /*5180*/  IMAD.U32 R6, RZ, RZ, UR6 ;  /* 0x00000006ff067e24 */ /* 0x000fe2000f8e00ff */
[----:B----4-:R-:W-:Y:S01]  /*5190*/  MOV R11, UR5 ;  /* 0x00000005000b7c02 */ /* 0x010fe20008000f00 */
[----:B------:R-:W-:Y:S02]  /*51a0*/  IMAD.U32 R10, RZ, RZ, UR4 ;  /* 0x00000004ff0a7e24 */ /* 0x000fe4000f8e00ff */
[----:B------:R-:W-:Y:S07]  /*51b0*/  LEPC R20, `(.L_x_80) ;  /* 0x000000001014794e */ /* 0x000fee0000000000 */
[----:B---3-5:R-:W-:Y:S05]  /*51c0*/  CALL.ABS.NOINC R2 ;  /* 0x0000000002007343 */ /* 0x028fea0003c00000 */
.L_x_80:
[----:B------:R-:W-:Y:S01]  /*51d0*/  LOP3.LUT P0, RZ, R166, 0x1b0, RZ, 0xc0, !PT ;  /* 0x000001b0a6ff7812 */ /* 0x000fe2000780c0ff */
[----:B------:R-:W-:Y:S11]  /*51e0*/  BSSY.RECONVERGENT B6, `(.L_x_81) ;  /* 0x0000013000067945 */ /* 0x000ff60003800200 */
[----:B------:R-:W-:Y:S01]  /*51f0*/  @!UPT UIADD3 URZ, UPT, UPT, URZ, URZ, URZ ;  /* 0x000000fffffff290 */ /* 0x000fe2000fffe0ff */
[----:B------:R-:W-:Y:S05]  /*5200*/  @!P0 BRA `(.L_x_82) ;  /* 0x0000000000408947 */ /* 0x000fea0003800000 */
        /* <DEDUP_REMOVED lines=16> */
.L_x_82:
[----:B------:R-:W-:Y:S05]  /*5310*/  BSYNC.RECONVERGENT B6 ;  /* 0x0000000000067941 */ /* 0x000fea0003800200 */
.L_x_81:
[----:B------:R-:W-:Y:S01]  /*5320*/  ISETP.NE.U32.AND P4, PT, R146, RZ, PT ;  /* 0x000000ff9200720c */ /* 0x000fe20003f85070 */
[----:B------:R-:W-:Y:S01]  /*5330*/  UISETP.NE.AND UP2, UPT, UR50, URZ, UPT ;  /* 0x000000ff3200728c */ /* 0x000fe2000bf45270 */
[----:B------:R-:W-:Y:S01]  /*5340*/  ISETP.NE.U32.AND P2, PT, RZ, UR38, PT ;  /* 0x00000026ff007c0c */ /* 0x000fe2000bf45070 */
[----:B------:R-:W-:Y:S01]  /*5350*/  UISETP.NE.U32.AND UP1, UPT, UR44, URZ, UPT ;  /* 0x000000ff2c00728c */ /* 0x000fe2000bf25070 */
[----:B------:R-:W-:Y:S01]  /*5360*/  ISETP.NE.AND.EX P4, PT, R147, RZ, PT, P4 ;  /* 0x000000ff9300720c */ /* 0x000fe20003f85340 */
[----:B------:R-:W-:Y:S01]  /*5370*/  UPLOP3.LUT UP0, UPT, UPT, UPT, UPT, 0x40, 0x4 ;  /* 0x000000000004789c */ /* 0x000fe20003f0e870 */
[----:B------:R-:W-:Y:S01]  /*5380*/  ISETP.NE.AND.EX P2, PT, RZ, UR39, PT, P2 ;  /* 0x00000027ff007c0c */ /* 0x000fe2000bf45320 */
[----:B------:R-:W-:Y:S01]  /*5390*/  UISETP.NE.AND.EX UP1, UPT, UR45, URZ, UPT, UP1 ;  /* 0x000000ff2d00728c */ /* 0x000fe2000bf25310 */
[----:B------:R-:W-:Y:S04]  /*53a0*/  PLOP3.LUT P1, PT, PT, PT, UP2, 0x80, 0x8 ;  /* 0x000000000008781c */ /* 0x000fe80003f2f028 */
[----:B------:R-:W-:Y:S06]  /*53b0*/  @UP2 UPLOP3.LUT UP0, UPT, UPT, UPT, UP1, 0x80, 0x8 ;  /* 0x000000000008289c */ /* 0x000fec0003f0f010 */
[----:B------:R-:W-:Y:S01]  /*53c0*/  PLOP3.LUT P0, PT, PT, PT, UP0, 0x80, 0x8 ;  /* 0x000000000008781c */ /* 0x000fe20003f0f008 */
[----:B------:R-:W-:Y:S01]  /*53d0*/  @!UPT UIADD3 URZ, UPT, UPT, URZ, URZ, URZ ;  /* 0x000000fffffff290 */ /* 0x000fe2000fffe0ff */
[----:B------:R-:W-:Y:S11]  /*53e0*/  BRA.U !UP1, `(.L_x_83) ;  /* 0x0000000109387547 */ /* 0x000ff6000b800000 */
[----:B------:R-:W-:Y:S01]  /*53f0*/  UISETP.NE.U32.AND UP0, UPT, UR38, URZ, UPT ;  /* 0x000000ff2600728c */ /* 0x000fe2000bf05070 */
[----:B------:R-:W-:Y:S02]  /*5400*/  HFMA2 R0, -RZ, RZ, 0, 5.9604644775390625e-08 ;  /* 0x00000001ff007431 */ /* 0x000fe400000001ff */
[----:B------:R-:W-:Y:S01]  /*5410*/  IMAD.MOV.U32 R151, RZ, RZ, 0x1 ;  /* 0x00000001ff977424 */ /* 0x000fe200078e00ff */
[----:B------:R-:W-:Y:S06]  /*5420*/  UISETP.NE.AND.EX UP0, UPT, UR39, URZ, UPT, UP0 ;  /* 0x000000ff2700728c */ /* 0x000fec000bf05300 */
[----:B------:R-:W-:Y:S05]  /*5430*/  PLOP3.LUT P3, PT, PT, PT, UP0, 0x80, 0x8 ;  /* 0x000000000008781c */ /* 0x000fea0003f6f008 */
[----:B------:R-:W1:Y:S01]  /*5440*/  @UP0 LDCU.64 UR6, c[0x0][0x888] ;  /* 0x00011100ff0607ac */ /* 0x000e620008000a00 */
[----:B------:R-:W-:Y:S07]  /*5450*/  @UP0 UIMAD UR4, UR36, UR44, URZ ;  /* 0x0000002c240402a4 */ /* 0x000fee000f8e02ff */
[----:B------:R-:W-:Y:S01]  /*5460*/  @!P3 PRMT R151, R0, 0x7610, R151 ;  /* 0x000076100097b816 */ /* 0x000fe20000000097 */
[----:B-1----:R-:W-:Y:S03]  /*5470*/  @UP0 UIMAD.WIDE UR6, UR4, 0x4, UR6 ;  /* 0x00000004040608a5 */ /* 0x002fe6000f8e0206 */
[----:B------:R-:W1:Y:S03]  /*5480*/  @!UP0 LDCU UR4, c[0x0][0x880] ;  /* 0x00011000ff0487ac */ /* 0x000e660008000800 */
[----:B------:R-:W-:Y:S01]  /*5490*/  IMAD.U32 R2, RZ, RZ, UR6 ;  /* 0x00000006ff027e24 */ /* 0x000fe2000f8e00ff */
[----:B------:R-:W-:Y:S05]  /*54a0*/  MOV R3, UR7 ;  /* 0x0000000700037c02 */ /* 0x000fea0008000f00 */
[----:B-----5:R2:W5:Y:S02]  /*54b0*/  @P3 LDG.E R82, desc[UR46][R2.64] ;  /* 0x0000002e02523981 */ /* 0x020564000c1e1900 */
[----:B-12---:R-:W-:Y:S02]  /*54c0*/  @!P3 IMAD.U32 R82, RZ, RZ, UR4 ;  /* 0x00000004ff52be24 */ /* 0x006fe4000f8e00ff */
.L_x_83:
[----:B------:R-:W-:Y:S05]  /*54d0*/  @!P4 BRA `(.L_x_84) ;  /* 0x000000000020c947 */ /* 0x000fea0003800000 */
[----:B------:R-:W-:Y:S04]  /*54e0*/  ISETP.NE.U32.AND P3, PT, R144, RZ, PT ;  /* 0x000000ff9000720c */ /* 0x000fe80003f65070 */
[----:B------:R-:W-:Y:S11]  /*54f0*/  ISETP.NE.AND.EX P3, PT, R145, RZ, PT, P3 ;  /* 0x000000ff9100720c */ /* 0x000ff60003f65330 */
[----:B------:R-:W-:Y:S02]  /*5500*/  @!UPT UIADD3 URZ, UPT, UPT, URZ, URZ, URZ ;  /* 0x000000fffffff290 */ /* 0x000fe4000fffe0ff */
[----:B------:R-:W1:Y:S01]  /*5510*/  @P3 LDC.64 R2, c[0x0][0x8a8] ;  /* 0x00022a00ff023b82 */ /* 0x000e620000000a00 */
[----:B------:R-:W-:Y:S04]  /*5520*/  @P3 IMAD R0, R146, UR36, RZ ;  /* 0x0000002492003c24 */ /* 0x000fe8000f8e02ff */
[----:B-1----:R-:W-:Y:S05]  /*5530*/  @P3 IMAD.WIDE R2, R0, 0x4, R2 ;  /* 0x0000000400023825 */ /* 0x002fea00078e0202 */
[----:B-----5:R1:W5:Y:S02]  /*5540*/  @P3 LDG.E R78, desc[UR46][R2.64] ;  /* 0x0000002e024e3981 */ /* 0x020364000c1e1900 */
[----:B-1----:R-:W2:Y:S02]  /*5550*/  @!P3 LDC R78, c[0x0][0x8a0] ;  /* 0x00022800ff4ebb82 */ /* 0x002ea40000000800 */
.L_x_84:
[----:B-----5:R-:W-:Y:S01]  /*5560*/  ISETP.NE.AND P4, PT, R82, RZ, PT ;  /* 0x000000ff5200720c */ /* 0x020fe20003f85270 */
[----:B------:R-:W-:Y:S01]  /*5570*/  BSSY B1, `(.L_x_85) ;  /* 0x0000048000017945 */ /* 0x000fe20003800000 */
[----:B------:R-:W-:Y:S01]  /*5580*/  SEL R7, RZ, 0xffffffff, P2 ;  /* 0xffffffffff077807 */ /* 0x000fe20001000000 */
[----:B------:R-:W-:Y:S01]  /*5590*/  IMAD.MOV.U32 R117, RZ, RZ, 0x1 ;  /* 0x00000001ff757424 */ /* 0x000fe200078e00ff */
[----:B------:R-:W-:Y:S01]  /*55a0*/  LOP3.LUT P3, RZ, R151, 0xff, RZ, 0xc0, !PT ;  /* 0x000000ff97ff7812 */ /* 0x000fe2000786c0ff */
[----:B------:R-:W-:Y:S01]  /*55b0*/  IMAD R80, R76, 0x80, R79 ;  /* 0x000000804c507824 */ /* 0x000fe200078e024f */
[----:B------:R-:W-:Y:S02]  /*55c0*/  @P1 SEL R0, RZ, 0xffffffff, P4 ;  /* 0xffffffffff001807 */ /* 0x000fe40002000000 */
[----:B------:R-:W-:Y:S02]  /*55d0*/  CS2R R98, SRZ ;  /* 0x0000000000627805 */ /* 0x000fe4000001ff00 */
[----:B------:R-:W-:Y:S02]  /*55e0*/  LEA R3, R160, UR49, 0x3 ;  /* 0x00000031a0037c11 */ /* 0x000fe4000f8e18ff */
[----:B------:R-:W-:Y:S02]  /*55f0*/  CS2R R96, SRZ ;  /* 0x0000000000607805 */ /* 0x000fe4000001ff00 */
[----:B------:R-:W-:Y:S02]  /*5600*/  @P0 SEL R0, R7, R0, !P3 ;  /* 0x0000000007000207 */ /* 0x000fe40005800000 */
[----:B------:R-:W-:Y:S02]  /*5610*/  CS2R R94, SRZ ;  /* 0x00000000005e7805 */ /* 0x000fe4000001ff00 */
[----:B------:R-:W-:Y:S02]  /*5620*/  LEA R116, R76, UR49, 0x3 ;  /* 0x000000314c747c11 */ /* 0x000fe4000f8e18ff */
[----:B------:R-:W-:Y:S02]  /*5630*/  CS2R R92, SRZ ;  /* 0x00000000005c7805 */ /* 0x000fe4000001ff00 */
[----:B------:R-:W-:Y:S02]  /*5640*/  @P1 LOP3.LUT R0, R0, 0x1, RZ, 0xc0, !PT ;  /* 0x0000000100001812 */ /* 0x000fe400078ec0ff */
[----:B------:R-:W-:Y:S02]  /*5650*/  CS2R R90, SRZ ;  /* 0x00000000005a7805 */ /* 0x000fe4000001ff00 */
[----:B------:R-:W-:Y:S02]  /*5660*/  SHF.L.U32 R5, R162, 0x1f, RZ ;  /* 0x0000001fa2057819 */ /* 0x000fe400000006ff */
[----:B------:R-:W-:Y:S02]  /*5670*/  CS2R R88, SRZ ;  /* 0x0000000000587805 */ /* 0x000fe4000001ff00 */
[----:B------:R-:W-:Y:S02]  /*5680*/  ISETP.NE.U32.OR P6, PT, R0, 0x1, !P1 ;  /* 0x000000010000780c */ /* 0x000fe40004fc5470 */
[----:B------:R-:W-:Y:S02]  /*5690*/  CS2R R102, SRZ ;  /* 0x0000000000667805 */ /* 0x000fe4000001ff00 */
[----:B------:R-:W-:Y:S02]  /*56a0*/  PLOP3.LUT P2, PT, PT, PT, UP1, 0x80, 0x8 ;  /* 0x000000000008781c */ /* 0x000fe40003f4f018 */
[----:B------:R-:W-:Y:S02]  /*56b0*/  CS2R R100, SRZ ;  /* 0x0000000000647805 */ /* 0x000fe4000001ff00 */
[----:B------:R-:W-:Y:S02]  /*56c0*/  SEL R0, RZ, 0xffffffff, P4 ;  /* 0xffffffffff007807 */ /* 0x000fe40002000000 */
[----:B------:R-:W-:Y:S03]  /*56d0*/  P2R R104, PR, RZ, 0x40 ;  /* 0x00000040ff687803 */ /* 0x000fe60000000000 */
[----:B------:R-:W-:Y:S04]  /*56e0*/  @P6 SHF.L.U32 R2, R159, 0x1f, RZ ;  /* 0x0000001f9f026819 */ /* 0x000fe800000006ff */
[----:B------:R-:W-:Y:S01]  /*56f0*/  @P2 SEL R0, R7, R0, !P3 ;  /* 0x0000000007002207 */ /* 0x000fe20005800000 */
[----:B------:R-:W1:Y:S03]  /*5700*/  @P6 SYNCS.PHASECHK.TRANS64.TRYWAIT P1, [R3+URZ+0x30], R2 ;  /* 0x00003002030065a7 */ /* 0x000e6600080211ff */
[----:B------:R-:W-:Y:S04]  /*5710*/  LOP3.LUT R0, R0, 0x1, RZ, 0xc0, !PT ;  /* 0x0000000100007812 */ /* 0x000fe800078ec0ff */
[----:B------:R-:W-:Y:S04]  /*5720*/  ISETP.NE.U32.AND P5, PT, R0, 0x1, PT ;  /* 0x000000010000780c */ /* 0x000fe80003fa5070 */
[----:B------:R-:W-:Y:S01]  /*5730*/  P2R R118, PR, RZ, 0x20 ;  /* 0x00000020ff767803 */ /* 0x000fe20000000000 */
[----:B------:R3:W4:Y:S01]  /*5740*/  SYNCS.PHASECHK.TRANS64.TRYWAIT P0, [R116+URZ+0x80], R5 ;  /* 0x00008005740075a7 */ /* 0x00072200080011ff */
[----:B-1----:R-:W-:Y:S01]  /*5750*/  @P6 SEL R117, RZ, 0x1, !P1 ;  /* 0x00000001ff756807 */ /* 0x002fe20004800000 */
[----:B---3--:R-:W-:Y:S06]  /*5760*/  @!P6 BRA `(.L_x_86) ;  /* 0x0000000000a0e947 */ /* 0x008fec0003800000 */
[----:B------:R-:W-:Y:S01]  /*5770*/  @P5 IMAD R7, R160, 0x2000, R153 ;  /* 0x00002000a0075824 */ /* 0x000fe200078e0299 */
[----:B------:R-:W-:Y:S01]  /*5780*/  ISETP.NE.AND P1, PT, R117, RZ, PT ;  /* 0x000000ff7500720c */ /* 0x000fe20003f25270 */
[----:B------:R-:W-:Y:S01]  /*5790*/  BSSY B0, `(.L_x_87) ;  /* 0x0000011000007945 */ /* 0x000fe20003800000 */
[----:B------:R-:W-:Y:S01]  /*57a0*/  CS2R R102, SRZ ;  /* 0x0000000000667805 */ /* 0x000fe2000001ff00 */
[----:B------:R-:W-:Y:S01]  /*57b0*/  @P5 VIADD R2, R7, UR49 ;  /* 0x0000003107025c36 */ /* 0x000fe20008000000 */
[----:B------:R-:W-:Y:S02]  /*57c0*/  CS2R R100, SRZ ;  /* 0x0000000000647805 */ /* 0x000fe4000001ff00 */
[----:B------:R-:W-:Y:S02]  /*57d0*/  CS2R R90, SRZ ;  /* 0x00000000005a7805 */ /* 0x000fe4000001ff00 */
[----:B------:R-:W-:Y:S01]  /*57e0*/  CS2R R88, SRZ ;  /* 0x0000000000587805 */ /* 0x000fe2000001ff00 */
[--C-:B------:R-:W-:Y:S01]  /*57f0*/  @P5 IMAD.IADD R6, R165, 0x1, R2.reuse ;  /* 0x00000001a5065824 */ /* 0x100fe200078e0202 */
[----:B------:R-:W-:Y:S01]  /*5800*/  CS2R R94, SRZ ;  /* 0x00000000005e7805 */ /* 0x000fe2000001ff00 */
[--C-:B------:R-:W-:Y:S01]  /*5810*/  @P5 IMAD.IADD R4, R164, 0x1, R2.reuse ;  /* 0x00000001a4045824 */ /* 0x100fe200078e0202 */
[----:B------:R-:W-:Y:S01]  /*5820*/  CS2R R92, SRZ ;  /* 0x00000000005c7805 */ /* 0x000fe2000001ff00 */
[----:B------:R-:W-:Y:S01]  /*5830*/  @P5 IMAD R2, R163, 0x10, R2 ;  /* 0x00000010a3025824 */ /* 0x000fe200078e0202 */
[----:B------:R-:W-:Y:S02]  /*5840*/  CS2R R98, SRZ ;  /* 0x0000000000627805 */ /* 0x000fe4000001ff00 */
[----:B------:R-:W-:Y:S01]  /*5850*/  CS2R R96, SRZ ;  /* 0x0000000000607805 */ /* 0x000fe2000001ff00 */
[----:B------:R-:W-:Y:S06]  /*5860*/  @P1 BRA `(.L_x_88) ;  /* 0x00000000000c1947 */ /* 0x000fec0003800000 */
[----:B------:R-:W-:Y:S04]  /*5870*/  SHF.L.U32 R0, R159, 0x1f, RZ ;  /* 0x0000001f9f007819 */ /* 0x000fe800000006ff */
[----:B------:R-:W1:Y:S02]  /*5880*/  SYNCS.PHASECHK.TRANS64.TRYWAIT P1, [R3+URZ+0x30], R0 ;  /* 0x00003000030075a7 */ /* 0x000e6400080211ff */
[----:B-1----:R-:W-:Y:S05]  /*5890*/  @!P1 BRA `(.L_x_89) ;  /* 0x00000034003c9947 */ /* 0x002fea0003800000 */
.L_x_88:
[----:B------:R-:W-:Y:S05]  /*58a0*/  BSYNC B0 ;  /* 0x0000000000007941 */ /* 0x000fea0003800000 */
.L_x_87:
[----:B------:R-:W-:Y:S01]  /*58b0*/  ISETP.NE.AND P1, PT, R118, RZ, PT ;  /* 0x000000ff7600720c */ /* 0x000fe20003f25270 */
[----:B-1----:R-:W-:Y:S02]  /*58c0*/  VIADD R3, R3, 0x40 ;  /* 0x0000004003037836 */ /* 0x002fe40000000000 */
[----:B------:R-:W-:Y:S02]  /*58d0*/  IMAD.U32 R0, RZ, RZ, UR37 ;  /* 0x00000025ff007e24 */ /* 0x000fe4000f8e00ff */
[----:B------:R-:W-:Y:S03]  /*58e0*/  VIADD R160, R160, 0x1 ;  /* 0x00000001a0a07836 */ /* 0x000fe60000000000 */
[----:B------:R-:W-:Y:S05]  /*58f0*/  PRMT R0, R0, 0x654, R3 ;  /* 0x0000065400007816 */ /* 0x000fea0000000003 */
[----:B------:R1:W3:Y:S04]  /*5900*/  @P1 LDS.128 R100, [R7+UR49+0x200] ;  /* 0x0002003107641984 */ /* 0x0002e80008000c00 */
[----:B------:R1:W1:Y:S04]  /*5910*/  @P1 LDS.128 R88, [R6+0x200] ;  /* 0x0002000006581984 */ /* 0x0002680000000c00 */
[----:B------:R1:W1:Y:S04]  /*5920*/  @P1 LDS.128 R92, [R4+0x200] ;  /* 0x00020000045c1984 */ /* 0x0002680000000c00 */
[----:B------:R1:W1:Y:S01]  /*5930*/  @P1 LDS.128 R96, [R2+0x200] ;  /* 0x0002000002601984 */ /* 0x0002620000000c00 */
[C---:B------:R-:W-:Y:S01]  /*5940*/  ISETP.NE.AND P1, PT, R160.reuse, 0x2, PT ;  /* 0x00000002a000780c */ /* 0x040fe20003f25270 */
[----:B------:R-:W-:Y:S01]  /*5950*/  @!PT LDS RZ, [RZ] ;  /* 0x00000000fffff984 */ /* 0x000fe20000000800 */
[----:B------:R-:W-:Y:S01]  /*5960*/  @!PT LDS RZ, [RZ] ;  /* 0x00000000fffff984 */ /* 0x000fe20000000800 */
[----:B------:R-:W-:Y:S01]  /*5970*/  @!PT LDS RZ, [RZ] ;  /* 0x00000000fffff984 */ /* 0x000fe20000000800 */
[----:B------:R-:W-:Y:S01]  /*5980*/  @!PT LDS RZ, [RZ] ;  /* 0x00000000fffff984 */ /* 0x000fe20000000800 */
[----:B------:R5:W-:Y:S06]  /*5990*/  MEMBAR.ALL.CTA ;  /* 0x0000000000007992 */ /* 0x000bec0000008000 */
[----:B-----5:R-:W5:Y:S01]  /*59a0*/  FENCE.VIEW.ASYNC.S ;  /* 0x00000000000073c6 */ /* 0x020f620000000000 */
[----:B------:R-:W-:Y:S01]  /*59b0*/  SEL R160, R160, RZ, P1 ;  /* 0x000000ffa0a07207 */ /* 0x000fe20000800000 */
[----:B-----5:R5:W-:Y:S02]  /*59c0*/  SYNCS.ARRIVE.TRANS64.RED.A1T0 RZ, [R0+URZ], RZ ;  /* 0x000000ff00ff79a7 */ /* 0x020be400081004ff */
[----:B-----5:R-:W-:Y:S04]  /*59d0*/  SEL R0, RZ, 0x1, P1 ;  /* 0x00000001ff007807 */ /* 0x020fe80000800000 */
[----:B---3--:R-:W-:Y:S02]  /*59e0*/  LOP3.LUT R159, R159, R0, RZ, 0x3c, !PT ;  /* 0x000000009f9f7212 */ /* 0x008fe400078e3cff */
.L_x_86:
[----:B------:R-:W-:Y:S05]  /*59f0*/  BSYNC B1 ;  /* 0x0000000000017941 */ /* 0x000fea0003800000 */
.L_x_85:
[----:B------:R-:W-:Y:S04]  /*5a00*/  SHF.R.U32.HI R3, RZ, 0x15, R80 ;  /* 0x00000015ff037819 */ /* 0x000fe80000011650 */
[----:B------:R-:W-:Y:S01]  /*5a10*/  LOP3.LUT P1, RZ, R3, 0x3, R154, 0x48, !PT ;  /* 0x0000000303ff7812 */ /* 0x000fe2000782489a */
[----:B------:R-:W-:Y:S01]  /*5a20*/  @!UPT UIADD3 URZ, UPT, UPT, URZ, URZ, URZ ;  /* 0x000000fffffff290 */ /* 0x000fe2000fffe0ff */
[----:B----4-:R-:W-:Y:S11]  /*5a30*/  @P0 BRA `(.L_x_90) ;  /* 0x0000000000080947 */ /* 0x010ff60003800000 */
[----:B------:R-:W3:Y:S02]  /*5a40*/  SYNCS.PHASECHK.TRANS64.TRYWAIT P0, [R116+URZ+0x80], R5 ;  /* 0x00008005740075a7 */ /* 0x000ee400080011ff */
[----:B---3--:R-:W-:Y:S05]  /*5a50*/  @!P0 BRA `(.L_x_91) ;  /* 0x0000003000e08947 */ /* 0x008fea0003800000 */
.L_x_90:
[----:B------:R-:W-:Y:S05]  /*5a60*/  @!P1 BRA `(.L_x_92) ;  /* 0x0000000000409947 */ /* 0x000fea0003800000 */
[----:B------:R-:W3:Y:S01]  /*5a70*/  LDCU.64 UR8, c[0x4][0x70] ;  /* 0x01000e00ff0877ac */ /* 0x000ee20008000a00 */
[----:B------:R-:W-:Y:S01]  /*5a80*/  MOV R3, 0x0 ;  /* 0x0000000000037802 */ /* 0x000fe20000000f00 */
[----:B------:R-:W-:Y:S02]  /*5a90*/  HFMA2 R12, -RZ, RZ, 0, 5.9604644775390625e-08 ;  /* 0x00000001ff0c7431 */ /* 0x000fe400000001ff */
[----:B------:R-:W-:Y:S02]  /*5aa0*/  IMAD.MOV.U32 R8, RZ, RZ, 0x192 ;  /* 0x00000192ff087424 */ /* 0x000fe400078e00ff */
[----:B------:R-:W-:Y:S01]  /*5ab0*/  IMAD.MOV.U32 R13, RZ, RZ, RZ ;  /* 0x000000ffff0d7224 */ /* 0x000fe200078e00ff */
[----:B------:R-:W4:Y:S01]  /*5ac0*/  LDCU.64 UR6, c[0x4][0x78] ;  /* 0x01000f00ff0677ac */ /* 0x000f220008000a00 */
[----:B-1----:R-:W1:Y:S01]  /*5ad0*/  LDC.64 R2, c[0x4][R3] ;  /* 0x0100000003027b82 */ /* 0x002e620000000a00 */
[----:B------:R-:W5:Y:S01]  /*5ae0*/  LDCU.64 UR4, c[0x4][0x10] ;  /* 0x01000200ff0477ac */ /* 0x000f620008000a00 */
[----:B---3--:R-:W-:Y:S01]  /*5af0*/  MOV R5, UR9 ;  /* 0x0000000900057c02 */ /* 0x008fe20008000f00 */
[----:B------:R-:W-:Y:S01]  /*5b00*/  IMAD.U32 R4, RZ, RZ, UR8 ;  /* 0x00000008ff047e24 */ /* 0x000fe2000f8e00ff */
[----:B----4-:R-:W-:Y:S01]  /*5b10*/  MOV R7, UR7 ;  /* 0x0000000700077c02 */ /* 0x010fe20008000f00 */
[----:B------:R-:W-:Y:S01]  /*5b20*/  IMAD.U32 R6, RZ, RZ, UR6 ;  /* 0x00000006ff067e24 */ /* 0x000fe2000f8e00ff */
[----:B-----5:R-:W-:Y:S01]  /*5b30*/  MOV R11, UR5 ;  /* 0x00000005000b7c02 */ /* 0x020fe20008000f00 */
[----:B------:R-:W-:Y:S02]  /*5b40*/  IMAD.U32 R10, RZ, RZ, UR4 ;  /* 0x00000004ff0a7e24 */ /* 0x000fe4000f8e00ff */
[----:B------:R-:W-:Y:S07]  /*5b50*/  LEPC R20, `(.L_x_92) ;  /* 0x000000001014794e */ /* 0x000fee0000000000 */
[----:B-12---:R-:W-:Y:S05]  /*5b60*/  CALL.ABS.NOINC R2 ;  /* 0x0000000002007343 */ /* 0x006fea0003c00000 */
.L_x_92:
[----:B------:R-:W-:Y:S01]  /*5b70*/  SHF.L.U32 R83, R100, 0x10, RZ ;  /* 0x0000001064537819 */ /* 0x000fe200000006ff */
[----:B------:R-:W-:Y:S05]  /*5b80*/  WARPSYNC.ALL ;  /* 0x0000000000007948 */ /* 0x000fea0003800000 */
[----:B------:R-:W-:Y:S01]  /*5b90*/  R2UR UR4, R80 ;  /* 0x00000000500472ca */ /* 0x000fe200000e0000 */
[----:B------:R-:W-:Y:S01]  /*5ba0*/  BSSY.RECONVERGENT B0, `(.L_x_93) ;  /* 0x0000121000007945 */ /* 0x000fe20003800200 */
[----:B------:R-:W-:Y:S02]  /*5bb0*/  ISETP.NE.AND P6, PT, R104, RZ, PT ;  /* 0x000000ff6800720c */ /* 0x000fe40003fc5270 */
[----:B------:R-:W-:Y:S02]  /*5bc0*/  IADD3 R119, PT, PT, R153, UR49, RZ ;  /* 0x0000003199777c10 */ /* 0x000fe4000fffe0ff */
[----:B------:R-:W-:Y:S02]  /*5bd0*/  SHF.L.U32 R124, R163, 0x4, RZ ;  /* 0x00000004a37c7819 */ /* 0x000fe400000006ff */
[-C--:B------:R-:W-:Y:S02]  /*5be0*/  IADD3 R172, PT, PT, R165, R119.reuse, RZ ;  /* 0x00000077a5ac7210 */ /* 0x080fe40007ffe0ff */
[----:B------:R-:W-:Y:S02]  /*5bf0*/  IADD3 R171, PT, PT, R164, R119, RZ ;  /* 0x00000077a4ab7210 */ /* 0x000fe40007ffe0ff */
[----:B------:R-:W-:Y:S01]  /*5c00*/  IADD3 R170, PT, PT, R119, R124, RZ ;  /* 0x0000007c77aa7210 */ /* 0x000fe20007ffe0ff */
[----:B-1-3--:R-:W2:Y:S01]  /*5c10*/  LDTM.x64 R4, tmem[UR4] ;  /* 0x00000004000479ee */ /* 0x00aea20008340000 */
[C---:B------:R-:W-:Y:S02]  /*5c20*/  PRMT R81, R100.reuse, 0x8880, RZ ;  /* 0x0000888064517816 */ /* 0x040fe400000000ff */
[----:B------:R-:W-:Y:S02]  /*5c30*/  SHF.R.S32.HI R83, RZ, 0x18, R83 ;  /* 0x00000018ff537819 */ /* 0x000fe40000011453 */
[----:B------:R-:W-:Y:S02]  /*5c40*/  SHF.R.S32.HI R86, RZ, 0x18, R101 ;  /* 0x00000018ff567819 */ /* 0x000fe40000011465 */
[----:B------:R-:W-:Y:S02]  /*5c50*/  SHF.L.U32 R84, R100, 0x8, RZ ;  /* 0x0000000864547819 */ /* 0x000fe400000006ff */
[----:B------:R-:W-:Y:S02]  /*5c60*/  SHF.L.U32 R85, R101, 0x8, RZ ;  /* 0x0000000865557819 */ /* 0x000fe400000006ff */
[----:B------:R-:W-:Y:S02]  /*5c70*/  SHF.R.S32.HI R84, RZ, 0x18, R84 ;  /* 0x00000018ff547819 */ /* 0x000fe40000011454 */
[----:B------:R-:W-:Y:S02]  /*5c80*/  SHF.R.S32.HI R85, RZ, 0x18, R85 ;  /* 0x00000018ff557819 */ /* 0x000fe40000011455 */
[----:B------:R-:W-:Y:S02]  /*5c90*/  SHF.L.U32 R87, R98, 0x8, RZ ;  /* 0x0000000862577819 */ /* 0x000fe400000006ff */
[----:B------:R-:W-:Y:S02]  /*5ca0*/  ISETP.NE.AND P0, PT, R167, RZ, PT ;  /* 0x000000ffa700720c */ /* 0x000fe40003f05270 */
[----:B------:R-:W-:Y:S02]  /*5cb0*/  SHF.R.S32.HI R87, RZ, 0x18, R87 ;  /* 0x00000018ff577819 */ /* 0x000fe40000011457 */
[----:B------:R-:W-:Y:S02]  /*5cc0*/  LEA R125, R160, UR49, 0x3 ;  /* 0x00000031a07d7c11 */ /* 0x000fe4000f8e18ff */
[----:B------:R-:W-:Y:S01]  /*5cd0*/  @P6 SHF.L.U32 R126, R159, 0x1f, RZ ;  /* 0x0000001f9f7e6819 */ /* 0x000fe200000006ff */
[C---:B--2---:R-:W-:Y:S02]  /*5ce0*/  IMAD R0, R78.reuse, R4, RZ ;  /* 0x000000044e007224 */ /* 0x044fe400078e02ff */
[C---:B------:R-:W-:Y:S02]  /*5cf0*/  IMAD R2, R78.reuse, R5, RZ ;  /* 0x000000054e027224 */ /* 0x040fe400078e02ff */
[----:B------:R-:W-:Y:S02]  /*5d00*/  IMAD R3, R78, R6, RZ ;  /* 0x000000064e037224 */ /* 0x000fe400078e02ff */
[-C--:B------:R-:W-:Y:S01]  /*5d10*/  IMAD R0, R81, R82.reuse, R0 ;  /* 0x0000005251007224 */ /* 0x080fe200078e0200 */
[----:B------:R-:W-:Y:S01]  /*5d20*/  SHF.R.S32.HI R81, RZ, 0x18, R100 ;  /* 0x00000018ff517819 */ /* 0x000fe20000011464 */
[-C--:B------:R-:W-:Y:S01]  /*5d30*/  IMAD R2, R83, R82.reuse, R2 ;  /* 0x0000005253027224 */ /* 0x080fe200078e0202 */
[C---:B------:R-:W-:Y:S01]  /*5d40*/  PRMT R83, R101.reuse, 0x8880, RZ ;  /* 0x0000888065537816 */ /* 0x040fe200000000ff */
[----:B------:R-:W-:Y:S01]  /*5d50*/  IMAD R3, R84, R82, R3 ;  /* 0x0000005254037224 */ /* 0x000fe200078e0203 */
[----:B------:R-:W-:Y:S01]  /*5d60*/  SHF.L.U32 R84, R101, 0x10, RZ ;  /* 0x0000001065547819 */ /* 0x000fe200000006ff */
[C---:B------:R-:W-:Y:S02]  /*5d70*/  IMAD R7, R78.reuse, R7, RZ ;  /* 0x000000074e077224 */ /* 0x040fe400078e02ff */
[C---:B------:R-:W-:Y:S01]  /*5d80*/  IMAD R4, R78.reuse, R8, RZ ;  /* 0x000000084e047224 */ /* 0x040fe200078e02ff */
[----:B------:R-:W-:Y:S01]  /*5d90*/  SHF.R.S32.HI R84, RZ, 0x18, R84 ;  /* 0x00000018ff547819 */ /* 0x000fe20000011454 */
[----:B------:R-:W-:Y:S02]  /*5da0*/  IMAD R5, R78, R9, RZ ;  /* 0x000000094e057224 */ /* 0x000fe400078e02ff */
[----:B------:R-:W-:Y:S01]  /*5db0*/  IMAD R7, R81, R82, R7 ;  /* 0x0000005251077224 */ /* 0x000fe200078e0207 */
[----:B------:R-:W-:Y:S01]  /*5dc0*/  PRMT R81, R102, 0x8880, RZ ;  /* 0x0000888066517816 */ /* 0x000fe200000000ff */
[----:B------:R-:W-:Y:S02]  /*5dd0*/  IMAD R6, R78, R10, RZ ;  /* 0x0000000a4e067224 */ /* 0x000fe400078e02ff */
[-C--:B------:R-:W-:Y:S01]  /*5de0*/  IMAD R4, R83, R82.reuse, R4 ;  /* 0x0000005253047224 */ /* 0x080fe200078e0204 */
[----:B------:R-:W-:Y:S01]  /*5df0*/  I2IP.S8.S32.SAT R105, R7, R3, RZ ;  /* 0x0000000307697239 */ /* 0x000fe200000014ff */
[----:B------:R-:W-:Y:S01]  /*5e00*/  IMAD R5, R84, R82, R5 ;  /* 0x0000005254057224 */ /* 0x000fe200078e0205 */
[----:B------:R-:W-:Y:S01]  /*5e10*/  SHF.L.U32 R83, R102, 0x10, RZ ;  /* 0x0000001066537819 */ /* 0x000fe200000006ff */
[----:B------:R-:W-:Y:S01]  /*5e20*/  IMAD R11, R78, R11, RZ ;  /* 0x0000000b4e0b7224 */ /* 0x000fe200078e02ff */
[----:B------:R-:W-:Y:S01]  /*5e30*/  I2IP.S8.S32.SAT R104, R2, R0, R105 ;  /* 0x0000000002687239 */ /* 0x000fe20000001469 */
[----:B------:R-:W-:Y:S01]  /*5e40*/  IMAD R6, R85, R82, R6 ;  /* 0x0000005255067224 */ /* 0x000fe200078e0206 */
[----:B------:R-:W-:Y:S01]  /*5e50*/  SHF.R.S32.HI R83, RZ, 0x18, R83 ;  /* 0x00000018ff537819 */ /* 0x000fe20000011453 */
[----:B------:R-:W-:Y:S01]  /*5e60*/  IMAD R8, R78, R12, RZ ;  /* 0x0000000c4e087224 */ /* 0x000fe200078e02ff */
[----:B------:R-:W-:Y:S01]  /*5e70*/  SHF.L.U32 R85, R102, 0x8, RZ ;  /* 0x0000000866557819 */ /* 0x000fe200000006ff */
[----:B------:R-:W-:Y:S02]  /*5e80*/  IMAD R9, R78, R13, RZ ;  /* 0x0000000d4e097224 */ /* 0x000fe400078e02ff */
[----:B------:R-:W-:Y:S01]  /*5e90*/  IMAD R11, R86, R82, R11 ;  /* 0x00000052560b7224 */ /* 0x000fe200078e020b */
[----:B------:R-:W-:Y:S01]  /*5ea0*/  SHF.R.S32.HI R85, RZ, 0x18, R85 ;  /* 0x00000018ff557819 */ /* 0x000fe20000011455 */
[C---:B------:R-:W-:Y:S01]  /*5eb0*/  IMAD R10, R78.reuse, R14, RZ ;  /* 0x0000000e4e0a7224 */ /* 0x040fe200078e02ff */
[----:B------:R-:W-:Y:S01]  /*5ec0*/  SHF.R.S32.HI R86, RZ, 0x18, R103 ;  /* 0x00000018ff567819 */ /* 0x000fe20000011467 */
[----:B------:R-:W-:Y:S01]  /*5ed0*/  IMAD R8, R81, R82, R8 ;  /* 0x0000005251087224 */ /* 0x000fe200078e0208 */
[----:B------:R-:W-:Y:S01]  /*5ee0*/  I2IP.S8.S32.SAT R106, R11, R6, RZ ;  /* 0x000000060b6a7239 */ /* 0x000fe200000014ff */
[----:B------:R-:W-:Y:S01]  /*5ef0*/  IMAD R9, R83, R82, R9 ;  /* 0x0000005253097224 */ /* 0x000fe200078e0209 */
[C---:B------:R-:W-:Y:S01]  /*5f00*/  PRMT R83, R103.reuse, 0x8880, RZ ;  /* 0x0000888067537816 */ /* 0x040fe200000000ff */
[----:B------:R-:W-:Y:S01]  /*5f10*/  IMAD.U32 R84, R103, 0x10000, RZ ;  /* 0x0001000067547824 */ /* 0x000fe200078e00ff */
[----:B------:R-:W-:Y:S01]  /*5f20*/  I2IP.S8.S32.SAT R105, R5, R4, R106 ;  /* 0x0000000405697239 */ /* 0x000fe2000000146a */
[C---:B------:R-:W-:Y:S01]  /*5f30*/  IMAD R15, R78.reuse, R15, RZ ;  /* 0x0000000f4e0f7224 */ /* 0x040fe200078e02ff */
[----:B------:R-:W-:Y:S01]  /*5f40*/  SHF.R.S32.HI R81, RZ, 0x18, R102 ;  /* 0x00000018ff517819 */ /* 0x000fe20000011466 */
[----:B------:R-:W-:Y:S01]  /*5f50*/  IMAD R10, R85, R82, R10 ;  /* 0x00000052550a7224 */ /* 0x000fe200078e020a */
[----:B------:R-:W-:Y:S01]  /*5f60*/  SHF.R.S32.HI R84, RZ, 0x18, R84 ;  /* 0x00000018ff547819 */ /* 0x000fe20000011454 */
[C---:B------:R-:W-:Y:S01]  /*5f70*/  IMAD R12, R78.reuse, R16, RZ ;  /* 0x000000104e0c7224 */ /* 0x040fe200078e02ff */
[----:B------:R-:W-:Y:S01]  /*5f80*/  SHF.L.U32 R85, R103, 0x8, RZ ;  /* 0x0000000867557819 */ /* 0x000fe200000006ff */
[----:B------:R-:W-:Y:S02]  /*5f90*/  IMAD R13, R78, R17, RZ ;  /* 0x000000114e0d7224 */ /* 0x000fe400078e02ff */
[----:B------:R-:W-:Y:S01]  /*5fa0*/  IMAD R15, R81, R82, R15 ;  /* 0x00000052510f7224 */ /* 0x000fe200078e020f */
[----:B------:R-:W-:Y:S01]  /*5fb0*/  PRMT R81, R88, 0x8880, RZ ;  /* 0x0000888058517816 */ /* 0x000fe200000000ff */
[----:B------:R-:W-:Y:S01]  /*5fc0*/  IMAD R14, R78, R18, RZ ;  /* 0x000000124e0e7224 */ /* 0x000fe200078e02ff */
[----:B------:R-:W-:Y:S01]  /*5fd0*/  SHF.R.S32.HI R85, RZ, 0x18, R85 ;  /* 0x00000018ff557819 */ /* 0x000fe20000011455 */
[----:B------:R-:W-:Y:S01]  /*5fe0*/  IMAD R12, R83, R82, R12 ;  /* 0x00000052530c7224 */ /* 0x000fe200078e020c */
[----:B------:R-:W-:Y:S01]  /*5ff0*/  I2IP.S8.S32.SAT R106, R15, R10, RZ ;  /* 0x0000000a0f6a7239 */ /* 0x000fe200000014ff */
[----:B------:R-:W-:Y:S01]  /*6000*/  IMAD R13, R84, R82, R13 ;  /* 0x00000052540d7224 */ /* 0x000fe200078e020d */
[----:B------:R-:W-:Y:S01]  /*6010*/  SHF.L.U32 R83, R88, 0x10, RZ ;  /* 0x0000001058537819 */ /* 0x000fe200000006ff */
[C---:B------:R-:W-:Y:S01]  /*6020*/  IMAD R19, R78.reuse, R19, RZ ;  /* 0x000000134e137224 */ /* 0x040fe200078e02ff */
[----:B------:R-:W-:Y:S01]  /*6030*/  I2IP.S8.S32.SAT R106, R9, R8, R106 ;  /* 0x00000008096a7239 */ /* 0x000fe2000000146a */
[----:B------:R-:W-:Y:S01]  /*6040*/  IMAD R14, R85, R82, R14 ;  /* 0x00000052550e7224 */ /* 0x000fe200078e020e */
[----:B------:R-:W-:Y:S01]  /*6050*/  SHF.R.S32.HI R83, RZ, 0x18, R83 ;  /* 0x00000018ff537819 */ /* 0x000fe20000011453 */
[C---:B------:R-:W-:Y:S01]  /*6060*/  IMAD R16, R78.reuse, R20, RZ ;  /* 0x000000144e107224 */ /* 0x040fe200078e02ff */
[----:B------:R-:W-:Y:S01]  /*6070*/  SHF.L.U32 R84, R89, 0x10, RZ ;  /* 0x0000001059547819 */ /* 0x000fe200000006ff */
[----:B------:R-:W-:Y:S01]  /*6080*/  IMAD R17, R78, R21, RZ ;  /* 0x000000154e117224 */ /* 0x000fe200078e02ff */
[----:B------:R-:W-:Y:S01]  /*6090*/  SHF.L.U32 R85, R88, 0x8, RZ ;  /* 0x0000000858557819 */ /* 0x000fe200000006ff */
[----:B------:R-:W-:Y:S01]  /*60a0*/  IMAD R19, R86, R82, R19 ;  /* 0x0000005256137224 */ /* 0x000fe200078e0213 */
[----:B------:R-:W-:Y:S01]  /*60b0*/  SHF.R.S32.HI R84, RZ, 0x18, R84 ;  /* 0x00000018ff547819 */ /* 0x000fe20000011454 */
[C---:B------:R-:W-:Y:S01]  /*60c0*/  IMAD R18, R78.reuse, R22, RZ ;  /* 0x000000164e127224 */ /* 0x040fe200078e02ff */
[----:B------:R-:W-:Y:S01]  /*60d0*/  SHF.R.S32.HI R85, RZ, 0x18, R85 ;  /* 0x00000018ff557819 */ /* 0x000fe20000011455 */
[----:B------:R-:W-:Y:S01]  /*60e0*/  IMAD R16, R81, R82, R16 ;  /* 0x0000005251107224 */ /* 0x000fe200078e0210 */
[----:B------:R-:W-:Y:S01]  /*60f0*/  I2IP.S8.S32.SAT R107, R19, R14, RZ ;  /* 0x0000000e136b7239 */ /* 0x000fe200000014ff */
[-C--:B------:R-:W-:Y:S01]  /*6100*/  IMAD R17, R83, R82.reuse, R17 ;  /* 0x0000005253117224 */ /* 0x080fe200078e0211 */
[----:B------:R-:W-:Y:S01]  /*6110*/  PRMT R83, R89, 0x8880, RZ ;  /* 0x0000888059537816 */ /* 0x000fe200000000ff */
[C---:B------:R-:W-:Y:S01]  /*6120*/  IMAD R23, R78.reuse, R23, RZ ;  /* 0x000000174e177224 */ /* 0x040fe200078e02ff */
[----:B------:R-:W-:Y:S01]  /*6130*/  SHF.R.S32.HI R81, RZ, 0x18, R88 ;  /* 0x00000018ff517819 */ /* 0x000fe20000011458 */
[----:B------:R-:W-:Y:S01]  /*6140*/  IMAD R18, R85, R82, R18 ;  /* 0x0000005255127224 */ /* 0x000fe200078e0212 */
[----:B------:R-:W-:Y:S01]  /*6150*/  SHF.L.U32 R85, R89, 0x8, RZ ;  /* 0x0000000859557819 */ /* 0x000fe200000006ff */
[C---:B------:R-:W-:Y:S01]  /*6160*/  IMAD R20, R78.reuse, R24, RZ ;  /* 0x000000184e147224 */ /* 0x040fe200078e02ff */
[----:B------:R-:W-:Y:S01]  /*6170*/  I2IP.S8.S32.SAT R107, R13, R12, R107 ;  /* 0x0000000c0d6b7239 */ /* 0x000fe2000000146b */
[----:B------:R-:W-:Y:S01]  /*6180*/  IMAD R21, R78, R25, RZ ;  /* 0x000000194e157224 */ /* 0x000fe200078e02ff */
[----:B------:R-:W-:Y:S01]  /*6190*/  SHF.R.S32.HI R85, RZ, 0x18, R85 ;  /* 0x00000018ff557819 */ /* 0x000fe20000011455 */
[----:B------:R-:W-:Y:S01]  /*61a0*/  IMAD R23, R81, R82, R23 ;  /* 0x0000005251177224 */ /* 0x000fe200078e0217 */
[----:B------:R-:W-:Y:S01]  /*61b0*/  PRMT R81, R90, 0x8880, RZ ;  /* 0x000088805a517816 */ /* 0x000fe200000000ff */
[----:B------:R-:W-:Y:S01]  /*61c0*/  IMAD R22, R78, R26, RZ ;  /* 0x0000001a4e167224 */ /* 0x000fe200078e02ff */
[----:B------:R1:W-:Y:S01]  /*61d0*/  STS.128 [R153+UR49+0x4200], R104 ;  /* 0x0042006899007988 */ /* 0x0003e20008000c31 */
[----:B------:R-:W-:Y:S01]  /*61e0*/  IMAD R20, R83, R82, R20 ;  /* 0x0000005253147224 */ /* 0x000fe200078e0214 */
[----:B------:R-:W-:Y:S01]  /*61f0*/  I2IP.S8.S32.SAT R108, R23, R18, RZ ;  /* 0x00000012176c7239 */ /* 0x000fe200000014ff */
[----:B------:R-:W-:Y:S01]  /*6200*/  IMAD R21, R84, R82, R21 ;  /* 0x0000005254157224 */ /* 0x000fe200078e0215 */
[----:B------:R-:W-:Y:S01]  /*6210*/  SHF.R.S32.HI R86, RZ, 0x18, R89 ;  /* 0x00000018ff567819 */ /* 0x000fe20000011459 */
[----:B------:R-:W-:Y:S01]  /*6220*/  IMAD.U32 R83, R90, 0x10000, RZ ;  /* 0x000100005a537824 */ /* 0x000fe200078e00ff */
[----:B------:R-:W-:Y:S01]  /*6230*/  I2IP.S8.S32.SAT R108, R17, R16, R108 ;  /* 0x00000010116c7239 */ /* 0x000fe2000000146c */
[----:B------:R-:W-:Y:S01]  /*6240*/  IMAD R27, R78, R27, RZ ;  /* 0x0000001b4e1b7224 */ /* 0x000fe200078e02ff */
[----:B------:R-:W-:Y:S01]  /*6250*/  SHF.L.U32 R84, R91, 0x10, RZ ;  /* 0x000000105b547819 */ /* 0x000fe200000006ff */
[----:B------:R-:W-:Y:S01]  /*6260*/  IMAD R22, R85, R82, R22 ;  /* 0x0000005255167224 */ /* 0x000fe200078e0216 */
[----:B------:R-:W-:Y:S01]  /*6270*/  SHF.L.U32 R85, R90, 0x8, RZ ;  /* 0x000000085a557819 */ /* 0x000fe200000006ff */
[C---:B------:R-:W-:Y:S01]  /*6280*/  IMAD R24, R78.reuse, R28, RZ ;  /* 0x0000001c4e187224 */ /* 0x040fe200078e02ff */
[----:B------:R-:W-:Y:S01]  /*6290*/  SHF.R.S32.HI R83, RZ, 0x18, R83 ;  /* 0x00000018ff537819 */ /* 0x000fe20000011453 */
[----:B------:R-:W-:Y:S01]  /*62a0*/  IMAD R25, R78, R29, RZ ;  /* 0x0000001d4e197224 */ /* 0x000fe200078e02ff */
[----:B------:R-:W-:Y:S01]  /*62b0*/  SHF.R.S32.HI R84, RZ, 0x18, R84 ;  /* 0x00000018ff547819 */ /* 0x000fe20000011454 */
[----:B------:R-:W-:Y:S01]  /*62c0*/  IMAD R27, R86, R82, R27 ;  /* 0x00000052561b7224 */ /* 0x000fe200078e021b */
[----:B------:R-:W-:Y:S01]  /*62d0*/  SHF.R.S32.HI R85, RZ, 0x18, R85 ;  /* 0x00000018ff557819 */ /* 0x000fe20000011455 */
[C---:B------:R-:W-:Y:S01]  /*62e0*/  IMAD R26, R78.reuse, R30, RZ ;  /* 0x0000001e4e1a7224 */ /* 0x040fe200078e02ff */
[----:B------:R-:W-:Y:S01]  /*62f0*/  SHF.R.S32.HI R86, RZ, 0x18, R91 ;  /* 0x00000018ff567819 */ /* 0x000fe2000001145b */
[----:B------:R-:W-:Y:S01]  /*6300*/  IMAD R24, R81, R82, R24 ;  /* 0x0000005251187224 */ /* 0x000fe200078e0218 */
[----:B------:R-:W-:Y:S01]  /*6310*/  I2IP.S8.S32.SAT R109, R27, R22, RZ ;  /* 0x000000161b6d7239 */ /* 0x000fe200000014ff */
[----:B------:R-:W-:Y:S01]  /*6320*/  IMAD R25, R83, R82, R25 ;  /* 0x0000005253197224 */ /* 0x000fe200078e0219 */
[----:B------:R-:W-:Y:S01]  /*6330*/  SHF.R.S32.HI R81, RZ, 0x18, R90 ;  /* 0x00000018ff517819 */ /* 0x000fe2000001145a */
[C---:B------:R-:W-:Y:S01]  /*6340*/  IMAD R31, R78.reuse, R31, RZ ;  /* 0x0000001f4e1f7224 */ /* 0x040fe200078e02ff */
[----:B------:R-:W-:Y:S01]  /*6350*/  I2IP.S8.S32.SAT R109, R21, R20, R109 ;  /* 0x00000014156d7239 */ /* 0x000fe2000000146d */
[----:B------:R-:W-:Y:S01]  /*6360*/  IMAD R26, R85, R82, R26 ;  /* 0x00000052551a7224 */ /* 0x000fe200078e021a */
[C---:B------:R-:W-:Y:S01]  /*6370*/  PRMT R83, R91.reuse, 0x8880, RZ ;  /* 0x000088805b537816 */ /* 0x040fe200000000ff */
[C---:B------:R-:W-:Y:S01]  /*6380*/  IMAD R28, R78.reuse, R32, RZ ;  /* 0x000000204e1c7224 */ /* 0x040fe200078e02ff */
[----:B------:R-:W-:Y:S01]  /*6390*/  SHF.L.U32 R85, R91, 0x8, RZ ;  /* 0x000000085b557819 */ /* 0x000fe200000006ff */
[C---:B------:R-:W-:Y:S02]  /*63a0*/  IMAD R29, R78.reuse, R33, RZ ;  /* 0x000000214e1d7224 */ /* 0x040fe400078e02ff */
[----:B------:R-:W-:Y:S01]  /*63b0*/  IMAD R31, R81, R82, R31 ;  /* 0x00000052511f7224 */ /* 0x000fe200078e021f */
[----:B------:R-:W-:Y:S01]  /*63c0*/  SHF.R.S32.HI R85, RZ, 0x18, R85 ;  /* 0x00000018ff557819 */ /* 0x000fe20000011455 */
[----:B------:R-:W-:Y:S01]  /*63d0*/  IMAD R30, R78, R34, RZ ;  /* 0x000000224e1e7224 */ /* 0x000fe200078e02ff */
[----:B------:R-:W-:Y:S01]  /*63e0*/  PRMT R81, R92, 0x8880, RZ ;  /* 0x000088805c517816 */ /* 0x000fe200000000ff */
[----:B------:R-:W-:Y:S01]  /*63f0*/  IMAD R28, R83, R82, R28 ;  /* 0x00000052531c7224 */ /* 0x000fe200078e021c */
[----:B------:R-:W-:Y:S01]  /*6400*/  I2IP.S8.S32.SAT R110, R31, R26, RZ ;  /* 0x0000001a1f6e7239 */ /* 0x000fe200000014ff */
[----:B------:R-:W-:Y:S01]  /*6410*/  IMAD R29, R84, R82, R29 ;  /* 0x00000052541d7224 */ /* 0x000fe200078e021d */
[----:B------:R-:W-:Y:S01]  /*6420*/  SHF.L.U32 R83, R92, 0x10, RZ ;  /* 0x000000105c537819 */ /* 0x000fe200000006ff */
[----:B------:R-:W-:Y:S01]  /*6430*/  IMAD R35, R78, R35, RZ ;  /* 0x000000234e237224 */ /* 0x000fe200078e02ff */
[----:B------:R-:W-:Y:S01]  /*6440*/  I2IP.S8.S32.SAT R110, R25, R24, R110 ;  /* 0x00000018196e7239 */ /* 0x000fe2000000146e */
[----:B------:R-:W-:Y:S01]  /*6450*/  IMAD R30, R85, R82, R30 ;  /* 0x00000052551e7224 */ /* 0x000fe200078e021e */
[----:B------:R-:W-:Y:S01]  /*6460*/  SHF.L.U32 R85, R92, 0x8, RZ ;  /* 0x000000085c557819 */ /* 0x000fe200000006ff */
[C---:B------:R-:W-:Y:S01]  /*6470*/  IMAD R32, R78.reuse, R36, RZ ;  /* 0x000000244e207224 */ /* 0x040fe200078e02ff */
[----:B------:R-:W-:Y:S01]  /*6480*/  SHF.R.S32.HI R83, RZ, 0x18, R83 ;  /* 0x00000018ff537819 */ /* 0x000fe20000011453 */
[----:B------:R-:W-:Y:S01]  /*6490*/  IMAD R33, R78, R37, RZ ;  /* 0x000000254e217224 */ /* 0x000fe200078e02ff */
[----:B------:R-:W-:Y:S01]  /*64a0*/  SHF.R.S32.HI R85, RZ, 0x18, R85 ;  /* 0x00000018ff557819 */ /* 0x000fe20000011455 */
[----:B------:R-:W-:Y:S01]  /*64b0*/  IMAD R35, R86, R82, R35 ;  /* 0x0000005256237224 */ /* 0x000fe200078e0223 */
[----:B------:R-:W-:Y:S01]  /*64c0*/  PRMT R84, R93, 0x8880, RZ ;  /* 0x000088805d547816 */ /* 0x000fe200000000ff */
[----:B------:R-:W-:Y:S01]  /*64d0*/  IMAD R34, R78, R38, RZ ;  /* 0x000000264e227224 */ /* 0x000fe200078e02ff */
[----:B------:R-:W-:Y:S01]  /*64e0*/  SHF.L.U32 R86, R96, 0x10, RZ ;  /* 0x0000001060567819 */ /* 0x000fe200000006ff */
[----:B------:R-:W-:Y:S01]  /*64f0*/  IMAD R32, R81, R82, R32 ;  /* 0x0000005251207224 */ /* 0x000fe200078e0220 */
[----:B------:R-:W-:Y:S01]  /*6500*/  SHF.R.S32.HI R81, RZ, 0x18, R92 ;  /* 0x00000018ff517819 */ /* 0x000fe2000001145c */
[C---:B------:R-:W-:Y:S01]  /*6510*/  IMAD R39, R78.reuse, R39, RZ ;  /* 0x000000274e277224 */ /* 0x040fe200078e02ff */
[----:B------:R-:W-:Y:S01]  /*6520*/  I2IP.S8.S32.SAT R111, R35, R30, RZ ;  /* 0x0000001e236f7239 */ /* 0x000fe200000014ff */
[-C--:B------:R-:W-:Y:S02]  /*6530*/  IMAD R33, R83, R82.reuse, R33 ;  /* 0x0000005253217224 */ /* 0x080fe400078e0221 */
[----:B------:R-:W-:Y:S01]  /*6540*/  IMAD R34, R85, R82, R34 ;  /* 0x0000005255227224 */ /* 0x000fe200078e0222 */
[----:B------:R-:W-:Y:S01]  /*6550*/  I2IP.S8.S32.SAT R111, R29, R28, R111 ;  /* 0x0000001c1d6f7239 */ /* 0x000fe2000000146f */
[C---:B------:R-:W-:Y:S01]  /*6560*/  IMAD.U32 R83, R93.reuse, 0x10000, RZ ;  /* 0x000100005d537824 */ /* 0x040fe200078e00ff */
[----:B------:R-:W-:Y:S01]  /*6570*/  SHF.L.U32 R85, R93, 0x8, RZ ;  /* 0x000000085d557819 */ /* 0x000fe200000006ff */
[----:B------:R-:W-:Y:S01]  /*6580*/  IMAD R39, R81, R82, R39 ;  /* 0x0000005251277224 */ /* 0x000fe200078e0227 */
[----:B------:R-:W-:Y:S01]  /*6590*/  MOV R81, R84 ;  /* 0x0000005400517202 */ /* 0x000fe20000000f00 */
[C---:B------:R-:W-:Y:S01]  /*65a0*/  IMAD R36, R78.reuse, R40, RZ ;  /* 0x000000284e247224 */ /* 0x040fe200078e02ff */
[----:B------:R-:W-:Y:S01]  /*65b0*/  SHF.R.S32.HI R83, RZ, 0x18, R83 ;  /* 0x00000018ff537819 */ /* 0x000fe20000011453 */
[C---:B------:R-:W-:Y:S01]  /*65c0*/  IMAD R37, R78.reuse, R41, RZ ;  /* 0x000000294e257224 */ /* 0x040fe200078e02ff */
[----:B------:R-:W-:Y:S01]  /*65d0*/  SHF.R.S32.HI R85, RZ, 0x18, R85 ;  /* 0x00000018ff557819 */ /* 0x000fe20000011455 */
[C---:B------:R-:W-:Y:S01]  /*65e0*/  IMAD R38, R78.reuse, R42, RZ ;  /* 0x0000002a4e267224 */ /* 0x040fe200078e02ff */
[----:B------:R1:W-:Y:S01]  /*65f0*/  STS.128 [R172+0x4200], R108 ;  /* 0x0042006cac007388 */ /* 0x0003e20000000c00 */
[----:B------:R-:W-:Y:S01]  /*6600*/  IMAD R36, R81, R82, R36 ;  /* 0x0000005251247224 */ /* 0x000fe200078e0224 */
[----:B------:R-:W-:Y:S01]  /*6610*/  I2IP.S8.S32.SAT R112, R39, R34, RZ ;  /* 0x0000002227707239 */ /* 0x000fe200000014ff */
[-C--:B------:R-:W-:Y:S01]  /*6620*/  IMAD R37, R83, R82.reuse, R37 ;  /* 0x0000005253257224 */ /* 0x080fe200078e0225 */
[----:B------:R-:W-:Y:S01]  /*6630*/  SHF.R.S32.HI R84, RZ, 0x18, R93 ;  /* 0x00000018ff547819 */ /* 0x000fe2000001145d */
[----:B------:R-:W-:Y:S01]  /*6640*/  IMAD R43, R78, R43, RZ ;  /* 0x0000002b4e2b7224 */ /* 0x000fe200078e02ff */
[C---:B------:R-:W-:Y:S01]  /*6650*/  SHF.L.U32 R83, R94.reuse, 0x10, RZ ;  /* 0x000000105e537819 */ /* 0x040fe200000006ff */
[----:B------:R-:W-:Y:S01]  /*6660*/  IMAD R38, R85, R82, R38 ;  /* 0x0000005255267224 */ /* 0x000fe200078e0226 */
[----:B------:R-:W-:Y:S01]  /*6670*/  PRMT R81, R94, 0x8880, RZ ;  /* 0x000088805e517816 */ /* 0x000fe200000000ff */
[----:B------:R-:W-:Y:S01]  /*6680*/  IMAD R40, R78, R44, RZ ;  /* 0x0000002c4e287224 */ /* 0x000fe200078e02ff */
[----:B------:R-:W-:Y:S01]  /*6690*/  SHF.L.U32 R85, R94, 0x8, RZ ;  /* 0x000000085e557819 */ /* 0x000fe200000006ff */
[----:B------:R-:W-:Y:S01]  /*66a0*/  IMAD R41, R78, R45, RZ ;  /* 0x0000002d4e297224 */ /* 0x000fe200078e02ff */
[----:B------:R-:W-:Y:S01]  /*66b0*/  SHF.R.S32.HI R83, RZ, 0x18, R83 ;  /* 0x00000018ff537819 */ /* 0x000fe20000011453 */
[----:B------:R-:W-:Y:S01]  /*66c0*/  IMAD R43, R84, R82, R43 ;  /* 0x00000052542b7224 */ /* 0x000fe200078e022b */
[----:B------:R-:W-:Y:S01]  /*66d0*/  SHF.R.S32.HI R85, RZ, 0x18, R85 ;  /* 0x00000018ff557819 */ /* 0x000fe20000011455 */
[C---:B------:R-:W-:Y:S01]  /*66e0*/  IMAD R42, R78.reuse, R46, RZ ;  /* 0x0000002e4e2a7224 */ /* 0x040fe200078e02ff */
[----:B------:R-:W-:Y:S01]  /*66f0*/  I2IP.S8.S32.SAT R112, R33, R32, R112 ;  /* 0x0000002021707239 */ /* 0x000fe20000001470 */
[----:B------:R-:W-:Y:S01]  /*6700*/  IMAD R40, R81, R82, R40 ;  /* 0x0000005251287224 */ /* 0x000fe200078e0228 */
[----:B------:R-:W-:Y:S01]  /*6710*/  SHF.R.S32.HI R84, RZ, 0x18, R94 ;  /* 0x00000018ff547819 */ /* 0x000fe2000001145e */
[----:B------:R-:W-:Y:S01]  /*6720*/  IMAD R47, R78, R47, RZ ;  /* 0x0000002f4e2f7224 */ /* 0x000fe200078e02ff */
[----:B------:R-:W-:Y:S01]  /*6730*/  I2IP.S8.S32.SAT R113, R43, R38, RZ ;  /* 0x000000262b717239 */ /* 0x000fe200000014ff */
[-C--:B------:R-:W-:Y:S01]  /*6740*/  IMAD R41, R83, R82.reuse, R41 ;  /* 0x0000005253297224 */ /* 0x080fe200078e0229 */
[----:B------:R-:W-:Y:S01]  /*6750*/  PRMT R81, R95, 0x8880, RZ ;  /* 0x000088805f517816 */ /* 0x000fe200000000ff */
[-C--:B------:R-:W-:Y:S01]  /*6760*/  IMAD R42, R85, R82.reuse, R42 ;  /* 0x00000052552a7224 */ /* 0x080fe200078e022a */
[----:B------:R-:W-:Y:S01]  /*6770*/  SHF.L.U32 R83, R95, 0x10, RZ ;  /* 0x000000105f537819 */ /* 0x000fe200000006ff */
[----:B------:R-:W-:Y:S01]  /*6780*/  IMAD R47, R84, R82, R47 ;  /* 0x00000052542f7224 */ /* 0x000fe200078e022f */
[----:B------:R-:W-:Y:S01]  /*6790*/  I2IP.S8.S32.SAT R113, R37, R36, R113 ;  /* 0x0000002425717239 */ /* 0x000fe20000001471 */
[C---:B------:R-:W-:Y:S01]  /*67a0*/  IMAD R44, R78.reuse, R48, RZ ;  /* 0x000000304e2c7224 */ /* 0x040fe200078e02ff */
[----:B------:R-:W-:Y:S01]  /*67b0*/  SHF.R.S32.HI R83, RZ, 0x18, R83 ;  /* 0x00000018ff537819 */ /* 0x000fe20000011453 */
[----:B------:R-:W-:Y:S01]  /*67c0*/  IMAD.SHL.U32 R84, R95, 0x100, RZ ;  /* 0x000001005f547824 */ /* 0x000fe200078e00ff */
[----:B------:R-:W-:Y:S01]  /*67d0*/  I2IP.S8.S32.SAT R114, R47, R42, RZ ;  /* 0x0000002a2f727239 */ /* 0x000fe200000014ff */
[----:B------:R-:W-:Y:S01]  /*67e0*/  IMAD R45, R78, R49, RZ ;  /* 0x000000314e2d7224 */ /* 0x000fe200078e02ff */
[----:B------:R-:W-:Y:S01]  /*67f0*/  PRMT R85, R96, 0x8880, RZ ;  /* 0x0000888060557816 */ /* 0x000fe200000000ff */
[----:B------:R-:W-:Y:S01]  /*6800*/  IMAD R44, R81, R82, R44 ;  /* 0x00000052512c7224 */ /* 0x000fe200078e022c */
[----:B------:R-:W-:Y:S01]  /*6810*/  SHF.R.S32.HI R81, RZ, 0x18, R84 ;  /* 0x00000018ff517819 */ /* 0x000fe20000011454 */
[C---:B------:R-:W-:Y:S01]  /*6820*/  IMAD R46, R78.reuse, R50, RZ ;  /* 0x000000324e2e7224 */ /* 0x040fe200078e02ff */
[----:B------:R-:W-:Y:S01]  /*6830*/  I2IP.S8.S32.SAT R114, R41, R40, R114 ;  /* 0x0000002829727239 */ /* 0x000fe20000001472 */
[----:B------:R-:W-:Y:S01]  /*6840*/  IMAD R45, R83, R82, R45 ;  /* 0x00000052532d7224 */ /* 0x000fe200078e022d */
[----:B------:R-:W-:Y:S01]  /*6850*/  SHF.R.S32.HI R83, RZ, 0x18, R95 ;  /* 0x00000018ff537819 */ /* 0x000fe2000001145f */
[----:B------:R-:W-:Y:S01]  /*6860*/  IMAD R51, R78, R51, RZ ;  /* 0x000000334e337224 */ /* 0x000fe200078e02ff */
[----:B------:R-:W-:Y:S01]  /*6870*/  SHF.L.U32 R84, R96, 0x8, RZ ;  /* 0x0000000860547819 */ /* 0x000fe200000006ff */
[C---:B------:R-:W-:Y:S02]  /*6880*/  IMAD R48, R78.reuse, R52, RZ ;  /* 0x000000344e307224 */ /* 0x040fe400078e02ff */
[-C--:B------:R-:W-:Y:S01]  /*6890*/  IMAD R46, R81, R82.reuse, R46 ;  /* 0x00000052512e7224 */ /* 0x080fe200078e022e */
[----:B------:R-:W-:Y:S01]  /*68a0*/  SHF.R.S32.HI R81, RZ, 0x18, R86 ;  /* 0x00000018ff517819 */ /* 0x000fe20000011456 */
[C---:B------:R-:W-:Y:S01]  /*68b0*/  IMAD R49, R78.reuse, R53, RZ ;  /* 0x000000354e317224 */ /* 0x040fe200078e02ff */
[----:B------:R-:W-:Y:S01]  /*68c0*/  SHF.R.S32.HI R86, RZ, 0x18, R99 ;  /* 0x00000018ff567819 */ /* 0x000fe20000011463 */
[----:B------:R-:W-:Y:S01]  /*68d0*/  IMAD R51, R83, R82, R51 ;  /* 0x0000005253337224 */ /* 0x000fe200078e0233 */
[----:B------:R-:W-:Y:S01]  /*68e0*/  SHF.R.S32.HI R83, RZ, 0x18, R84 ;  /* 0x00000018ff537819 */ /* 0x000fe20000011454 */
[C---:B------:R-:W-:Y:S01]  /*68f0*/  IMAD R50, R78.reuse, R54, RZ ;  /* 0x000000364e327224 */ /* 0x040fe200078e02ff */
[----:B------:R-:W-:Y:S01]  /*6900*/  SHF.R.S32.HI R84, RZ, 0x18, R96 ;  /* 0x00000018ff547819 */ /* 0x000fe20000011460 */
[----:B------:R-:W-:Y:S01]  /*6910*/  IMAD R48, R85, R82, R48 ;  /* 0x0000005255307224 */ /* 0x000fe200078e0230 */
[----:B------:R-:W-:Y:S01]  /*6920*/  I2IP.S8.S32.SAT R115, R51, R46, RZ ;  /* 0x0000002e33737239 */ /* 0x000fe200000014ff */
[C---:B------:R-:W-:Y:S01]  /*6930*/  IMAD R55, R78.reuse, R55, RZ ;  /* 0x000000374e377224 */ /* 0x040fe200078e02ff */
[----:B------:R-:W-:Y:S01]  /*6940*/  SHF.L.U32 R85, R97, 0x10, RZ ;  /* 0x0000001061557819 */ /* 0x000fe200000006ff */
[----:B------:R-:W-:Y:S01]  /*6950*/  IMAD R49, R81, R82, R49 ;  /* 0x0000005251317224 */ /* 0x000fe200078e0231 */
[----:B------:R-:W-:Y:S01]  /*6960*/  PRMT R81, R97, 0x8880, RZ ;  /* 0x0000888061517816 */ /* 0x000fe200000000ff */
[----:B------:R-:W-:Y:S01]  /*6970*/  IMAD R52, R78, R56, RZ ;  /* 0x000000384e347224 */ /* 0x000fe200078e02ff */
[----:B------:R-:W-:Y:S01]  /*6980*/  I2IP.S8.S32.SAT R115, R45, R44, R115 ;  /* 0x0000002c2d737239 */ /* 0x000fe20000001473 */
[-C--:B------:R-:W-:Y:S01]  /*6990*/  IMAD R50, R83, R82.reuse, R50 ;  /* 0x0000005253327224 */ /* 0x080fe200078e0232 */
[----:B------:R-:W-:Y:S01]  /*69a0*/  SHF.R.S32.HI R83, RZ, 0x18, R85 ;  /* 0x00000018ff537819 */ /* 0x000fe20000011455 */
[-C--:B------:R-:W-:Y:S01]  /*69b0*/  IMAD R55, R84, R82.reuse, R55 ;  /* 0x0000005254377224 */ /* 0x080fe200078e0237 */
[----:B------:R-:W-:Y:S01]  /*69c0*/  PRMT R85, R98, 0x8880, RZ ;  /* 0x0000888062557816 */ /* 0x000fe200000000ff */
[----:B------:R-:W-:Y:S01]  /*69d0*/  IMAD R52, R81, R82, R52 ;  /* 0x0000005251347224 */ /* 0x000fe200078e0234 */
[----:B------:R-:W-:Y:S01]  /*69e0*/  SHF.L.U32 R81, R97, 0x8, RZ ;  /* 0x0000000861517819 */ /* 0x000fe200000006ff */
[C---:B------:R-:W-:Y:S01]  /*69f0*/  IMAD R53, R78.reuse, R57, RZ ;  /* 0x000000394e357224 */ /* 0x040fe200078e02ff */
[----:B------:R1:W-:Y:S01]  /*6a00*/  STS.128 [R171+0x4200], R112 ;  /* 0x00420070ab007388 */ /* 0x0003e20000000c00 */
[----:B------:R-:W-:Y:S01]  /*6a10*/  IMAD R54, R78, R58, RZ ;  /* 0x0000003a4e367224 */ /* 0x000fe200078e02ff */
[----:B------:R-:W-:Y:S01]  /*6a20*/  SHF.R.S32.HI R81, RZ, 0x18, R81 ;  /* 0x00000018ff517819 */ /* 0x000fe20000011451 */
[----:B------:R-:W-:Y:S01]  /*6a30*/  IMAD R53, R83, R82, R53 ;  /* 0x0000005253357224 */ /* 0x000fe200078e0235 */
[----:B------:R-:W-:Y:S01]  /*6a40*/  SHF.L.U32 R84, R98, 0x10, RZ ;  /* 0x0000001062547819 */ /* 0x000fe200000006ff */
[C---:B------:R-:W-:Y:S01]  /*6a50*/  IMAD R59, R78.reuse, R59, RZ ;  /* 0x0000003b4e3b7224 */ /* 0x040fe200078e02ff */
[----:B------:R-:W-:Y:S01]  /*6a60*/  SHF.R.S32.HI R83, RZ, 0x18, R97 ;  /* 0x00000018ff537819 */ /* 0x000fe20000011461 */
[C---:B------:R-:W-:Y:S01]  /*6a70*/  IMAD R56, R78.reuse, R60, RZ ;  /* 0x0000003c4e387224 */ /* 0x040fe200078e02ff */
[----:B------:R-:W-:Y:S01]  /*6a80*/  I2IP.S8.S32.SAT R120, R55, R50, RZ ;  /* 0x0000003237787239 */ /* 0x000fe200000014ff */
[----:B------:R-:W-:Y:S01]  /*6a90*/  IMAD R54, R81, R82, R54 ;  /* 0x0000005251367224 */ /* 0x000fe200078e0236 */
[----:B------:R-:W-:Y:S01]  /*6aa0*/  SHF.R.S32.HI R84, RZ, 0x18, R84 ;  /* 0x00000018ff547819 */ /* 0x000fe20000011454 */
[----:B------:R-:W-:Y:S01]  /*6ab0*/  IMAD R57, R78, R61, RZ ;  /* 0x0000003d4e397224 */ /* 0x000fe200078e02ff */
[----:B------:R-:W-:Y:S01]  /*6ac0*/  I2IP.S8.S32.SAT R120, R49, R48, R120 ;  /* 0x0000003031787239 */ /* 0x000fe20000001478 */
[-C--:B------:R-:W-:Y:S01]  /*6ad0*/  IMAD R59, R83, R82.reuse, R59 ;  /* 0x00000052533b7224 */ /* 0x080fe200078e023b */
[----:B------:R-:W-:Y:S01]  /*6ae0*/  PRMT R83, R99, 0x8880, RZ ;  /* 0x0000888063537816 */ /* 0x000fe200000000ff */
[-C--:B------:R-:W-:Y:S01]  /*6af0*/  IMAD R56, R85, R82.reuse, R56 ;  /* 0x0000005255387224 */ /* 0x080fe200078e0238 */
[----:B------:R-:W-:Y:S01]  /*6b00*/  SHF.R.S32.HI R81, RZ, 0x18, R98 ;  /* 0x00000018ff517819 */ /* 0x000fe20000011462 */
[----:B------:R-:W-:Y:S01]  /*6b10*/  IMAD R57, R84, R82, R57 ;  /* 0x0000005254397224 */ /* 0x000fe200078e0239 */
[----:B------:R-:W-:Y:S01]  /*6b20*/  I2IP.S8.S32.SAT R121, R59, R54, RZ ;  /* 0x000000363b797239 */ /* 0x000fe200000014ff */
[C---:B------:R-:W-:Y:S01]  /*6b30*/  IMAD R58, R78.reuse, R62, RZ ;  /* 0x0000003e4e3a7224 */ /* 0x040fe200078e02ff */
[C---:B------:R-:W-:Y:S01]  /*6b40*/  SHF.L.U32 R85, R99.reuse, 0x8, RZ ;  /* 0x0000000863557819 */ /* 0x040fe200000006ff */
[----:B------:R-:W-:Y:S01]  /*6b50*/  IMAD.U32 R84, R99, 0x10000, RZ ;  /* 0x0001000063547824 */ /* 0x000fe200078e00ff */
[----:B------:R-:W-:Y:S01]  /*6b60*/  I2IP.S8.S32.SAT R121, R53, R52, R121 ;  /* 0x0000003435797239 */ /* 0x000fe20000001479 */
[C---:B------:R-:W-:Y:S01]  /*6b70*/  IMAD R63, R78.reuse, R63, RZ ;  /* 0x0000003f4e3f7224 */ /* 0x040fe200078e02ff */
[----:B------:R-:W-:Y:S01]  /*6b80*/  SHF.R.S32.HI R85, RZ, 0x18, R85 ;  /* 0x00000018ff557819 */ /* 0x000fe20000011455 */
[C---:B------:R-:W-:Y:S01]  /*6b90*/  IMAD R60, R78.reuse, R64, RZ ;  /* 0x000000404e3c7224 */ /* 0x040fe200078e02ff */
[----:B------:R-:W-:Y:S01]  /*6ba0*/  SHF.R.S32.HI R84, RZ, 0x18, R84 ;  /* 0x00000018ff547819 */ /* 0x000fe20000011454 */
[-C--:B------:R-:W-:Y:S02]  /*6bb0*/  IMAD R58, R87, R82.reuse, R58 ;  /* 0x00000052573a7224 */ /* 0x080fe400078e023a */
[C---:B------:R-:W-:Y:S02]  /*6bc0*/  IMAD R61, R78.reuse, R65, RZ ;  /* 0x000000414e3d7224 */ /* 0x040fe400078e02ff */
[-C--:B------:R-:W-:Y:S02]  /*6bd0*/  IMAD R63, R81, R82.reuse, R63 ;  /* 0x00000052513f7224 */ /* 0x080fe400078e023f */
[----:B------:R-:W-:Y:S02]  /*6be0*/  IMAD R60, R83, R82, R60 ;  /* 0x00000052533c7224 */ /* 0x000fe400078e023c */
[----:B------:R-:W-:Y:S01]  /*6bf0*/  IMAD R62, R78, R66, RZ ;  /* 0x000000424e3e7224 */ /* 0x000fe200078e02ff */
[----:B------:R-:W-:Y:S01]  /*6c00*/  I2IP.S8.S32.SAT R122, R63, R58, RZ ;  /* 0x0000003a3f7a7239 */ /* 0x000fe200000014ff */
[----:B------:R-:W-:Y:S02]  /*6c10*/  IMAD R61, R84, R82, R61 ;  /* 0x00000052543d7224 */ /* 0x000fe400078e023d */
[----:B------:R-:W-:Y:S01]  /*6c20*/  IMAD R67, R78, R67, RZ ;  /* 0x000000434e437224 */ /* 0x000fe200078e02ff */
[----:B------:R-:W-:Y:S01]  /*6c30*/  I2IP.S8.S32.SAT R122, R57, R56, R122 ;  /* 0x00000038397a7239 */ /* 0x000fe2000000147a */
[-C--:B------:R-:W-:Y:S02]  /*6c40*/  IMAD R62, R85, R82.reuse, R62 ;  /* 0x00000052553e7224 */ /* 0x080fe400078e023e */
[----:B------:R-:W-:Y:S05]  /*6c50*/  IMAD R67, R86, R82, R67 ;  /* 0x0000005256437224 */ /* 0x000fea00078e0243 */
[----:B------:R-:W-:Y:S04]  /*6c60*/  I2IP.S8.S32.SAT R123, R67, R62, RZ ;  /* 0x0000003e437b7239 */ /* 0x000fe800000014ff */
[----:B------:R-:W-:Y:S05]  /*6c70*/  I2IP.S8.S32.SAT R123, R61, R60, R123 ;  /* 0x0000003c3d7b7239 */ /* 0x000fea000000147b */
[----:B------:R1:W-:Y:S01]  /*6c80*/  STS.128 [R170+0x4200], R120 ;  /* 0x00420078aa007388 */ /* 0x0003e20000000c00 */
[----:B------:R-:W-:Y:S01]  /*6c90*/  @!PT LDS RZ, [RZ] ;  /* 0x00000000fffff984 */ /* 0x000fe20000000800 */
[----:B------:R-:W-:Y:S01]  /*6ca0*/  @!PT LDS RZ, [RZ] ;  /* 0x00000000fffff984 */ /* 0x000fe20000000800 */
[----:B------:R-:W-:Y:S01]  /*6cb0*/  @!PT LDS RZ, [RZ] ;  /* 0x00000000fffff984 */ /* 0x000fe20000000800 */
[----:B------:R-:W-:Y:S01]  /*6cc0*/  @!PT LDS RZ, [RZ] ;  /* 0x00000000fffff984 */ /* 0x000fe20000000800 */
[----:B------:R2:W-:Y:S07]  /*6cd0*/  MEMBAR.ALL.CTA ;  /* 0x0000000000007992 */ /* 0x0005ee0000008000 */
[----:B--2---:R-:W2:Y:S02]  /*6ce0*/  FENCE.VIEW.ASYNC.S ;  /* 0x00000000000073c6 */ /* 0x004ea40000000000 */
[----:B--2---:R-:W-:Y:S06]  /*6cf0*/  BAR.SYNC.DEFER_BLOCKING 0x1, 0x80 ;  /* 0x0042000000007b1d */ /* 0x004fec0000010000 */
[----:B------:R-:W-:Y:S05]  /*6d00*/  @P0 BRA `(.L_x_94) ;  /* 0x0000000000280947 */ /* 0x000fea0003800000 */
[----:B------:R-:W-:Y:S02]  /*6d10*/  UIADD3 UR4, UPT, UPT, UR49, 0x4200, URZ ;  /* 0x0000420031047890 */ /* 0x000fe4000fffe0ff */
[----:B------:R-:W-:Y:S01]  /*6d20*/  UIADD3 UR6, UP0, UPT, UR52, 0x680, URZ ;  /* 0x0000068034067890 */ /* 0x000fe2000ff1e0ff */
[----:B------:R-:W-:Y:S03]  /*6d30*/  UMOV UR43, UR36 ;  /* 0x00000024002b7c82 */ /* 0x000fe60008000000 */
[----:B------:R-:W-:Y:S01]  /*6d40*/  MOV R166, UR4 ;  /* 0x0000000400a67c02 */ /* 0x000fe20008000f00 */
[----:B------:R-:W-:Y:S03]  /*6d50*/  UIADD3.X UR7, UPT, UPT, URZ, UR53, URZ, UP0, !UPT ;  /* 0x00000035ff077290 */ /* 0x000fe600087fe4ff */
[----:B------:R-:W-:Y:S11]  /*6d60*/  R2UR UR40, R166 ;  /* 0x00000000a62872ca */ /* 0x000ff600000e0000 */
[----:B------:R-:W-:Y:S02]  /*6d70*/  @!UPT UIADD3 URZ, UPT, UPT, URZ, URZ, URZ ;  /* 0x000000fffffff290 */ /* 0x000fe4000fffe0ff */
[----:B------:R2:W-:Y:S01]  /*6d80*/  UTMASTG.3D [UR40], [UR6] ;  /* 0x00000028060073b5 */ /* 0x0005e20008010000 */
[----:B------:R0:W-:Y:S01]  /*6d90*/  UTMACMDFLUSH ;  /* 0x00000000000079b7 */ /* 0x0001e20000000000 */
[----:B--2---:R-:W-:Y:S04]  /*6da0*/  DEPBAR.LE SB0, 0x1 ;  /* 0x000080400000791a */ /* 0x004fe80000000000 */
.L_x_94:
[----:B------:R-:W-:Y:S05]  /*6db0*/  BSYNC.RECONVERGENT B0 ;  /* 0x0000000000007941 */ /* 0x000fea0003800200 */
.L_x_93:
[----:B------:R-:W-:Y:S06]  /*6dc0*/  BAR.SYNC.DEFER_BLOCKING 0x1, 0x80 ;  /* 0x0042000000007b1d */ /* 0x000fec0000010000 */
[----:B------:R-:W2:Y:S01]  /*6dd0*/  @P6 SYNCS.PHASECHK.TRANS64.TRYWAIT P0, [R125+URZ+0x30], R126 ;  /* 0x0000307e7d0065a7 */ /* 0x000ea200080011ff */
[----:B------:R-:W-:Y:S01]  /*6de0*/  BSSY B1, `(.L_x_95) ;  /* 0x0000023000017945 */ /* 0x000fe20003800000 */
[----:B--2---:R-:W-:Y:S03]  /*6df0*/  @P6 SEL R117, RZ, 0x1, !P0 ;  /* 0x00000001ff756807 */ /* 0x004fe60004000000 */
[----:B------:R-:W-:Y:S05]  /*6e00*/  @!P6 BRA `(.L_x_96) ;  /* 0x000000000080e947 */ /* 0x000fea0003800000 */
[----:B------:R-:W-:Y:S01]  /*6e10*/  ISETP.NE.AND P1, PT, R118, RZ, PT ;  /* 0x000000ff7600720c */ /* 0x000fe20003f25270 */
[----:B------:R-:W-:Y:S01]  /*6e20*/  BSSY B0, `(.L_x_97) ;  /* 0x000000a000007945 */ /* 0x000fe20003800000 */
[----:B------:R-:W-:Y:S11]  /*6e30*/  ISETP.NE.AND P0, PT, R117, RZ, PT ;  /* 0x000000ff7500720c */ /* 0x000ff60003f05270 */
[----:B------:R-:W-:Y:S04]  /*6e40*/  @P1 IMAD R119, R160, 0x2000, R119 ;  /* 0x00002000a0771824 */ /* 0x000fe800078e0277 */
[--C-:B------:R-:W-:Y:S01]  /*6e50*/  @P1 IMAD.IADD R124, R124, 0x1, R119.reuse ;  /* 0x000000017c7c1824 */ /* 0x100fe200078e0277 */
[----:B------:R-:W-:Y:S01]  /*6e60*/  @P1 IADD3 R3, PT, PT, R165, R119, RZ ;  /* 0x00000077a5031210 */ /* 0x000fe20007ffe0ff */
[----:B------:R-:W-:Y:S01]  /*6e70*/  @P1 IMAD.IADD R2, R164, 0x1, R119 ;  /* 0x00000001a4021824 */ /* 0x000fe200078e0277 */
[----:B------:R-:W-:Y:S06]  /*6e80*/  @P0 BRA `(.L_x_98) ;  /* 0x00000000000c0947 */ /* 0x000fec0003800000 */
[----:B------:R-:W-:Y:S04]  /*6e90*/  SHF.L.U32 R0, R159, 0x1f, RZ ;  /* 0x0000001f9f007819 */ /* 0x000fe800000006ff */
[----:B------:R-:W2:Y:S02]  /*6ea0*/  SYNCS.PHASECHK.TRANS64.TRYWAIT P0, [R125+URZ+0x30], R0 ;  /* 0x000030007d0075a7 */ /* 0x000ea400080011ff */
[----:B--2---:R-:W-:Y:S05]  /*6eb0*/  @!P0 BRA `(.L_x_99) ;  /* 0x0000001c00dc8947 */ /* 0x004fea0003800000 */
.L_x_98:
[----:B------:R-:W-:Y:S05]  /*6ec0*/  BSYNC B0 ;  /* 0x0000000000007941 */ /* 0x000fea0003800000 */
.L_x_97:
[----:B------:R-:W-:Y:S01]  /*6ed0*/  ISETP.NE.AND P0, PT, R118, RZ, PT ;  /* 0x000000ff7600720c */ /* 0x000fe20003f05270 */
[----:B--2---:R-:W-:Y:S02]  /*6ee0*/  VIADD R125, R125, 0x40 ;  /* 0x000000407d7d7836 */ /* 0x004fe40000000000 */
[----:B------:R-:W-:Y:S02]  /*6ef0*/  IMAD.U32 R0, RZ, RZ, UR37 ;  /* 0x00000025ff007e24 */ /* 0x000fe4000f8e00ff */
[----:B------:R-:W-:Y:S03]  /*6f00*/  VIADD R160, R160, 0x1 ;  /* 0x00000001a0a07836 */ /* 0x000fe60000000000 */
[----:B------:R-:W-:Y:S05]  /*6f10*/  PRMT R0, R0, 0x654, R125 ;  /* 0x0000065400007816 */ /* 0x000fea000000007d */
[----:B------:R2:W3:Y:S04]  /*6f20*/  @P0 LDS.128 R100, [R119+0x200] ;  /* 0x0002000077640984 */ /* 0x0004e80000000c00 */
[----:B------:R2:W4:Y:S04]  /*6f30*/  @P0 LDS.128 R88, [R3+0x200] ;  /* 0x0002000003580984 */ /* 0x0005280000000c00 */
        /* <DEDUP_REMOVED lines=12> */
[----:B--234-:R-:W-:Y:S02]  /*7000*/  LOP3.LUT R159, R159, R0, RZ, 0x3c, !PT ;  /* 0x000000009f9f7212 */ /* 0x01cfe400078e3cff */
.L_x_96:
[----:B------:R-:W-:Y:S05]  /*7010*/  BSYNC B1 ;  /* 0x0000000000017941 */ /* 0x000fea0003800000 */
.L_x_95:
[----:B------:R-:W-:Y:S05]  /*7020*/  VIADD R3, R80, 0x40 ;  /* 0x0000004050037836 */ /* 0x000fea0000000000 */
[----:B------:R-:W-:Y:S04]  /*7030*/  SHF.R.U32.HI R3, RZ, 0x15, R3 ;  /* 0x00000015ff037819 */ /* 0x000fe80000011603 */
[----:B------:R-:W-:Y:S11]  /*7040*/  LOP3.LUT P0, RZ, R3, 0x3, R154, 0x48, !PT ;  /* 0x0000000303ff7812 */ /* 0x000ff6000780489a */
[----:B------:R-:W-:Y:S02]  /*7050*/  @!UPT UIADD3 URZ, UPT, UPT, URZ, URZ, URZ ;  /* 0x000000fffffff290 */ /* 0x000fe4000fffe0ff */
[----:B------:R-:W-:Y:S05]  /*7060*/  @!P0 BRA `(.L_x_100) ;  /* 0x0000000000408947 */ /* 0x000fea0003800000 */
[----:B------:R-:W2:Y:S01]  /*7070*/  LDCU.64 UR8, c[0x4][0x70] ;  /* 0x01000e00ff0877ac */ /* 0x000ea20008000a00 */
[----:B------:R-:W-:Y:S01]  /*7080*/  MOV R3, 0x0 ;  /* 0x0000000000037802 */ /* 0x000fe20000000f00 */
[----:B------:R-:W-:Y:S02]  /*7090*/  HFMA2 R12, -RZ, RZ, 0, 5.9604644775390625e-08 ;  /* 0x00000001ff0c7431 */ /* 0x000fe400000001ff */
[----:B------:R-:W-:Y:S02]  /*70a0*/  IMAD.MOV.U32 R8, RZ, RZ, 0x192 ;  /* 0x00000192ff087424 */ /* 0x000fe400078e00ff */
[----:B------:R-:W-:Y:S01]  /*70b0*/  IMAD.MOV.U32 R13, RZ, RZ, RZ ;  /* 0x000000ffff0d7224 */ /* 0x000fe200078e00ff */
[----:B------:R-:W3:Y:S01]  /*70c0*/  LDCU.64 UR6, c[0x4][0x78] ;  /* 0x01000f00ff0677ac */ /* 0x000ee20008000a00 */
[----:B------:R-:W4:Y:S01]  /*70d0*/  LDC.64 R2, c[0x4][R3] ;  /* 0x0100000003027b82 */ /* 0x000f220000000a00 */
[----:B------:R-:W5:Y:S01]  /*70e0*/  LDCU.64 UR4, c[0x4][0x10] ;  /* 0x01000200ff0477ac */ /* 0x000f620008000a00 */
[----:B--2---:R-:W-:Y:S01]  /*70f0*/  MOV R5, UR9 ;  /* 0x0000000900057c02 */ /* 0x004fe20008000f00 */
[----:B------:R-:W-:Y:S01]  /*7100*/  IMAD.U32 R4, RZ, RZ, UR8 ;  /* 0x00000008ff047e24 */ /* 0x000fe2000f8e00ff */
[----:B---3--:R-:W-:Y:S01]  /*7110*/  MOV R7, UR7 ;  /* 0x0000000700077c02 */ /* 0x008fe20008000f00 */
[----:B------:R-:W-:Y:S01]  /*7120*/  IMAD.U32 R6, RZ, RZ, UR6 ;  /* 0x00000006ff067e24 */ /* 0x000fe2000f8e00ff */
[----:B-----5:R-:W-:Y:S01]  /*7130*/  MOV R11, UR5 ;  /* 0x00000005000b7c02 */ /* 0x020fe20008000f00 */
[----:B------:R-:W-:Y:S02]  /*7140*/  IMAD.U32 R10, RZ, RZ, UR4 ;  /* 0x00000004ff0a7e24 */ /* 0x000fe4000f8e00ff */
[----:B------:R-:W-:Y:S07]  /*7150*/  LEPC R20, `(.L_x_100) ;  /* 0x000000001014794e */ /* 0x000fee0000000000 */
[----:B-1--4-:R-:W-:Y:S05]  /*7160*/  CALL.ABS.NOINC R2 ;  /* 0x0000000002007343 */ /* 0x012fea0003c00000 */
.L_x_100:
[----:B------:R-:W-:Y:S01]  /*7170*/  ISETP.NE.AND P0, PT, R167, RZ, PT ;  /* 0x000000ffa700720c */ /* 0x000fe20003f05270 */
[----:B------:R-:W-:Y:S05]  /*7180*/  WARPSYNC.ALL ;  /* 0x0000000000007948 */ /* 0x000fea0003800000 */
[----:B------:R-:W-:Y:S01]  /*7190*/  IMAD.U32 R140, R102, 0x10000, RZ ;  /* 0x00010000668c7824 */ /* 0x000fe200078e00ff */
[----:B------:R-:W-:Y:S01]  /*71a0*/  R2UR UR4, R80 ;  /* 0x00000000500472ca */ /* 0x000fe200000e0000 */
[----:B------:R-:W-:Y:S01]  /*71b0*/  IMAD.U32 R134, R88, 0x10000, RZ ;  /* 0x0001000058867824 */ /* 0x000fe200078e00ff */
[C---:B------:R-:W-:Y:S01]  /*71c0*/  SHF.L.U32 R0, R100.reuse, 0x10, RZ ;  /* 0x0000001064007819 */ /* 0x040fe200000006ff */
[----:B-1----:R-:W-:Y:S01]  /*71d0*/  IMAD.U32 R119, R93, 0x10000, RZ ;  /* 0x000100005d777824 */ /* 0x002fe200078e00ff */
[----:B------:R-:W-:Y:S01]  /*71e0*/  PRMT R3, R100, 0x8880, RZ ;  /* 0x0000888064037816 */ /* 0x000fe200000000ff */
[----:B------:R-:W-:Y:S01]  /*71f0*/  IMAD.U32 R104, R98, 0x10000, RZ ;  /* 0x0001000062687824 */ /* 0x000fe200078e00ff */
[----:B------:R-:W-:Y:S01]  /*7200*/  SHF.L.U32 R81, R100, 0x8, RZ ;  /* 0x0000000864517819 */ /* 0x000fe200000006ff */
[----:B------:R-:W-:Y:S01]  /*7210*/  IMAD.SHL.U32 R127, R90, 0x100, RZ ;  /* 0x000001005a7f7824 */ /* 0x000fe200078e00ff */
[----:B------:R-:W-:Y:S01]  /*7220*/  SHF.R.S32.HI R0, RZ, 0x18, R0 ;  /* 0x00000018ff007819 */ /* 0x000fe20000011400 */
[----:B------:R-:W-:Y:S01]  /*7230*/  IMAD.SHL.U32 R112, R95, 0x100, RZ ;  /* 0x000001005f707824 */ /* 0x000fe200078e00ff */
[----:B------:R-:W-:Y:S01]  /*7240*/  SHF.R.S32.HI R81, RZ, 0x18, R81 ;  /* 0x00000018ff517819 */ /* 0x000fe20000011451 */
[----:B------:R-:W-:Y:S01]  /*7250*/  BSSY.RECONVERGENT B0, `(.L_x_101) ;  /* 0x0000121000007945 */ /* 0x000fe20003800200 */
[----:B------:R-:W-:Y:S01]  /*7260*/  SHF.R.S32.HI R2, RZ, 0x18, R100 ;  /* 0x00000018ff027819 */ /* 0x000fe20000011464 */
[----:B------:R-:W1:Y:S01]  /*7270*/  LDTM.x64 R4, tmem[UR4+0x40] ;  /* 0x00004004000479ee */ /* 0x000e620008340000 */
[----:B------:R-:W-:Y:S01]  /*7280*/  NOP ;  /* 0x0000000000007918 */ /* 0x000fe20000000000 */
[----:B------:R-:W-:Y:S02]  /*7290*/  SHF.R.S32.HI R84, RZ, 0x18, R101 ;  /* 0x00000018ff547819 */ /* 0x000fe40000011465 */
[----:B------:R-:W-:Y:S02]  /*72a0*/  SHF.R.S32.HI R85, RZ, 0x18, R102 ;  /* 0x00000018ff557819 */ /* 0x000fe40000011466 */
[----:B------:R-:W-:Y:S02]  /*72b0*/  SHF.R.S32.HI R86, RZ, 0x18, R103 ;  /* 0x00000018ff567819 */ /* 0x000fe40000011467 */
[----:B------:R-:W-:Y:S02]  /*72c0*/  SHF.R.S32.HI R87, RZ, 0x18, R88 ;  /* 0x00000018ff577819 */ /* 0x000fe40000011458 */
[----:B------:R-:W-:Y:S02]  /*72d0*/  R2UR UR5, R116 ;  /* 0x00000000740572ca */ /* 0x000fe400000e0000 */
[C---:B------:R-:W-:Y:S02]  /*72e0*/  PRMT R143, R101.reuse, 0x8880, RZ ;  /* 0x00008880658f7816 */ /* 0x040fe400000000ff */
[----:B------:R-:W-:Y:S02]  /*72f0*/  SHF.L.U32 R83, R101, 0x10, RZ ;  /* 0x0000001065537819 */ /* 0x000fe400000006ff */
[----:B------:R-:W-:Y:S02]  /*7300*/  PRMT R141, R102, 0x8880, RZ ;  /* 0x00008880668d7816 */ /* 0x000fe400000000ff */
[----:B------:R-:W-:Y:S02]  /*7310*/  SHF.R.S32.HI R83, RZ, 0x18, R83 ;  /* 0x00000018ff537819 */ /* 0x000fe40000011453 */
[C---:B------:R-:W-:Y:S02]  /*7320*/  PRMT R138, R103.reuse, 0x8880, RZ ;  /* 0x00008880678a7816 */ /* 0x040fe400000000ff */
[----:B------:R-:W-:Y:S01]  /*7330*/  SHF.L.U32 R137, R103, 0x10, RZ ;  /* 0x0000001067897819 */ /* 0x000fe200000006ff */
[----:B------:R-:W-:Y:S01]  /*7340*/  UIADD3 UR5, UPT, UPT, UR5, 0xa0, URZ ;  /* 0x000000a005057890 */ /* 0x000fe2000fffe0ff */
[----:B-1----:R-:W-:Y:S01]  /*7350*/  IMAD R4, R78, R4, RZ ;  /* 0x000000044e047224 */ /* 0x002fe200078e02ff */
[----:B------:R-:W-:Y:S01]  /*7360*/  PRMT R135, R88, 0x8880, RZ ;  /* 0x0000888058877816 */ /* 0x000fe200000000ff */
[C---:B------:R-:W-:Y:S01]  /*7370*/  IMAD R5, R78.reuse, R5, RZ ;  /* 0x000000054e057224 */ /* 0x040fe200078e02ff */
[----:B------:R-:W-:Y:S01]  /*7380*/  UPRMT UR5, UR37, 0x654, UR5 ;  /* 0x0000065425057896 */ /* 0x000fe20008000005 */
[----:B------:R-:W-:Y:S01]  /*7390*/  IMAD R4, R3, R82, R4 ;  /* 0x0000005203047224 */ /* 0x000fe200078e0204 */
[C---:B------:R-:W-:Y:S01]  /*73a0*/  PRMT R132, R89.reuse, 0x8880, RZ ;  /* 0x0000888059847816 */ /* 0x040fe200000000ff */
[----:B------:R-:W-:Y:S01]  /*73b0*/  IMAD R6, R78, R6, RZ ;  /* 0x000000064e067224 */ /* 0x000fe200078e02ff */
[----:B------:R-:W-:Y:S01]  /*73c0*/  SHF.L.U32 R131, R89, 0x10, RZ ;  /* 0x0000001059837819 */ /* 0x000fe200000006ff */
[----:B------:R-:W-:Y:S01]  /*73d0*/  IMAD R5, R0, R82, R5 ;  /* 0x0000005200057224 */ /* 0x000fe200078e0205 */
[----:B------:R-:W-:Y:S01]  /*73e0*/  PRMT R129, R90, 0x8880, RZ ;  /* 0x000088805a817816 */ /* 0x000fe200000000ff */
[----:B------:R-:W-:Y:S01]  /*73f0*/  IMAD R0, R78, R16, RZ ;  /* 0x000000104e007224 */ /* 0x000fe200078e02ff */
[----:B------:R-:W-:Y:S01]  /*7400*/  SHF.L.U32 R128, R90, 0x10, RZ ;  /* 0x000000105a807819 */ /* 0x000fe200000006ff */
[C---:B------:R-:W-:Y:S01]  /*7410*/  IMAD R7, R78.reuse, R7, RZ ;  /* 0x000000074e077224 */ /* 0x040fe200078e02ff */
[----:B------:R-:W-:Y:S01]  /*7420*/  SYNCS.ARRIVE.TRANS64.RED.A1T0 RZ, [UR5], RZ ;  /* 0x000000ffffff79a7 */ /* 0x000fe20008100405 */
[C---:B------:R-:W-:Y:S01]  /*7430*/  IMAD R16, R78.reuse, R20, RZ ;  /* 0x000000144e107224 */ /* 0x040fe200078e02ff */
[C---:B------:R-:W-:Y:S01]  /*7440*/  PRMT R126, R91.reuse, 0x8880, RZ ;  /* 0x000088805b7e7816 */ /* 0x040fe200000000ff */
[C---:B------:R-:W-:Y:S01]  /*7450*/  IMAD R20, R78.reuse, R24, RZ ;  /* 0x000000184e147224 */ /* 0x040fe200078e02ff */
[----:B------:R-:W-:Y:S01]  /*7460*/  SHF.L.U32 R125, R91, 0x10, RZ ;  /* 0x000000105b7d7819 */ /* 0x000fe200000006ff */
[----:B------:R-:W-:Y:S01]  /*7470*/  IMAD R6, R81, R82, R6 ;  /* 0x0000005251067224 */ /* 0x000fe200078e0206 */
[----:B------:R-:W-:Y:S01]  /*7480*/  MOV R81, R143 ;  /* 0x0000008f00517202 */ /* 0x000fe20000000f00 */
[----:B------:R-:W-:Y:S01]  /*7490*/  IMAD R24, R78, R28, RZ ;  /* 0x0000001c4e187224 */ /* 0x000fe200078e02ff */
[----:B------:R-:W-:Y:S01]  /*74a0*/  PRMT R123, R92, 0x8880, RZ ;  /* 0x000088805c7b7816 */ /* 0x000fe200000000ff */
[----:B------:R-:W-:Y:S01]  /*74b0*/  IMAD R28, R78, R32, RZ ;  /* 0x000000204e1c7224 */ /* 0x000fe200078e02ff */
[----:B------:R-:W-:Y:S01]  /*74c0*/  SHF.L.U32 R122, R92, 0x10, RZ ;  /* 0x000000105c7a7819 */ /* 0x000fe200000006ff */
[----:B------:R-:W-:Y:S01]  /*74d0*/  IMAD R7, R2, R82, R7 ;  /* 0x0000005202077224 */ /* 0x000fe200078e0207 */
[----:B------:R-:W-:Y:S01]  /*74e0*/  PRMT R120, R93, 0x8880, RZ ;  /* 0x000088805d787816 */ /* 0x000fe200000000ff */
[----:B------:R-:W-:Y:S01]  /*74f0*/  IMAD R32, R78, R36, RZ ;  /* 0x000000244e207224 */ /* 0x000fe200078e02ff */
[----:B------:R-:W-:Y:S01]  /*7500*/  PRMT R117, R94, 0x8880, RZ ;  /* 0x000088805e757816 */ /* 0x000fe200000000ff */
[----:B------:R-:W-:Y:S01]  /*7510*/  IMAD R2, R78, R17, RZ ;  /* 0x000000114e027224 */ /* 0x000fe200078e02ff */
[----:B------:R-:W-:Y:S01]  /*7520*/  SHF.L.U32 R116, R94, 0x10, RZ ;  /* 0x000000105e747819 */ /* 0x000fe200000006ff */
[----:B------:R-:W-:Y:S01]  /*7530*/  IMAD R36, R78, R40, RZ ;  /* 0x000000284e247224 */ /* 0x000fe200078e02ff */
[----:B------:R-:W-:Y:S01]  /*7540*/  SHF.L.U32 R115, R94, 0x8, RZ ;  /* 0x000000085e737819 */ /* 0x000fe200000006ff */
[C---:B------:R-:W-:Y:S01]  /*7550*/  IMAD R17, R78.reuse, R21, RZ ;  /* 0x000000154e117224 */ /* 0x040fe200078e02ff */
[C---:B------:R-:W-:Y:S01]  /*7560*/  PRMT R114, R95.reuse, 0x8880, RZ ;  /* 0x000088805f727816 */ /* 0x040fe200000000ff */
[C---:B------:R-:W-:Y:S01]  /*7570*/  IMAD R40, R78.reuse, R44, RZ ;  /* 0x0000002c4e287224 */ /* 0x040fe200078e02ff */
[----:B------:R-:W-:Y:S01]  /*7580*/  SHF.L.U32 R113, R95, 0x10, RZ ;  /* 0x000000105f717819 */ /* 0x000fe200000006ff */
[----:B------:R-:W-:Y:S01]  /*7590*/  IMAD R21, R78, R25, RZ ;  /* 0x000000194e157224 */ /* 0x000fe200078e02ff */
[----:B------:R-:W-:Y:S01]  /*75a0*/  PRMT R111, R96, 0x8880, RZ ;  /* 0x00008880606f7816 */ /* 0x000fe200000000ff */
        /* <DEDUP_REMOVED lines=8> */
[C---:B------:R-:W-:Y:S01]  /*7630*/  IMAD R52, R78.reuse, R56, RZ ;  /* 0x000000384e347224 */ /* 0x040fe200078e02ff */
[----:B------:R-:W-:Y:S01]  /*7640*/  SHF.L.U32 R142, R101, 0x8, RZ ;  /* 0x00000008658e7819 */ /* 0x000fe200000006ff */
[C---:B------:R-:W-:Y:S01]  /*7650*/  IMAD R8, R78.reuse, R8, RZ ;  /* 0x000000084e087224 */ /* 0x040fe200078e02ff */
[C---:B------:R-:W-:Y:S01]  /*7660*/  SHF.L.U32 R101, R99.reuse, 0x10, RZ ;  /* 0x0000001063657819 */ /* 0x040fe200000006ff */
[----:B------:R-:W-:Y:S01]  /*7670*/  IMAD R33, R78, R37, RZ ;  /* 0x000000254e217224 */ /* 0x000fe200078e02ff */
[----:B------:R-:W-:Y:S01]  /*7680*/  SHF.L.U32 R139, R102, 0x8, RZ ;  /* 0x00000008668b7819 */ /* 0x000fe200000006ff */
[C---:B------:R-:W-:Y:S01]  /*7690*/  IMAD R56, R78.reuse, R60, RZ ;  /* 0x0000003c4e387224 */ /* 0x040fe200078e02ff */
[----:B------:R-:W-:Y:S01]  /*76a0*/  PRMT R102, R99, 0x8880, RZ ;  /* 0x0000888063667816 */ /* 0x000fe200000000ff */
[C---:B------:R-:W-:Y:S01]  /*76b0*/  IMAD R37, R78.reuse, R41, RZ ;  /* 0x000000294e257224 */ /* 0x040fe200078e02ff */
[----:B------:R-:W-:Y:S01]  /*76c0*/  SHF.L.U32 R136, R103, 0x8, RZ ;  /* 0x0000000867887819 */ /* 0x000fe200000006ff */
[C---:B------:R-:W-:Y:S01]  /*76d0*/  IMAD R60, R78.reuse, R64, RZ ;  /* 0x000000404e3c7224 */ /* 0x040fe200078e02ff */
[----:B------:R-:W-:Y:S01]  /*76e0*/  I2IP.S8.S32.SAT R64, R7, R6, RZ ;  /* 0x0000000607407239 */ /* 0x000fe200000014ff */
[C---:B------:R-:W-:Y:S01]  /*76f0*/  IMAD R9, R78.reuse, R9, RZ ;  /* 0x000000094e097224 */ /* 0x040fe200078e02ff */
[----:B------:R-:W-:Y:S01]  /*7700*/  SHF.R.S32.HI R6, RZ, 0x18, R140 ;  /* 0x00000018ff067819 */ /* 0x000fe2000001148c */
[C---:B------:R-:W-:Y:S01]  /*7710*/  IMAD R41, R78.reuse, R45, RZ ;  /* 0x0000002d4e297224 */ /* 0x040fe200078e02ff */
[----:B------:R-:W-:Y:S01]  /*7720*/  SHF.R.S32.HI R7, RZ, 0x18, R142 ;  /* 0x00000018ff077819 */ /* 0x000fe2000001148e */
[----:B------:R-:W-:Y:S01]  /*7730*/  IMAD R45, R78, R49, RZ ;  /* 0x000000314e2d7224 */ /* 0x000fe200078e02ff */
[----:B------:R-:W-:Y:S01]  /*7740*/  SHF.L.U32 R133, R88, 0x8, RZ ;  /* 0x0000000858857819 */ /* 0x000fe200000006ff */
[C---:B------:R-:W-:Y:S01]  /*7750*/  IMAD R10, R78.reuse, R10, RZ ;  /* 0x0000000a4e0a7224 */ /* 0x040fe200078e02ff */
[----:B------:R-:W-:Y:S01]  /*7760*/  SHF.R.S32.HI R88, RZ, 0x18, R89 ;  /* 0x00000018ff587819 */ /* 0x000fe20000011459 */
[C---:B------:R-:W-:Y:S01]  /*7770*/  IMAD R49, R78.reuse, R53, RZ ;  /* 0x000000354e317224 */ /* 0x040fe200078e02ff */
[----:B------:R-:W-:Y:S01]  /*7780*/  SHF.L.U32 R130, R89, 0x8, RZ ;  /* 0x0000000859827819 */ /* 0x000fe200000006ff */
[-C--:B------:R-:W-:Y:S01]  /*7790*/  IMAD R8, R81, R82.reuse, R8 ;  /* 0x0000005251087224 */ /* 0x080fe200078e0208 */
[----:B------:R-:W-:Y:S01]  /*77a0*/  SHF.R.S32.HI R81, RZ, 0x18, R139 ;  /* 0x00000018ff517819 */ /* 0x000fe2000001148b */
[C---:B------:R-:W-:Y:S01]  /*77b0*/  IMAD R53, R78.reuse, R57, RZ ;  /* 0x000000394e357224 */ /* 0x040fe200078e02ff */
[----:B------:R-:W-:Y:S01]  /*77c0*/  SHF.R.S32.HI R89, RZ, 0x18, R90 ;  /* 0x00000018ff597819 */ /* 0x000fe2000001145a */
[C---:B------:R-:W-:Y:S01]  /*77d0*/  IMAD R11, R78.reuse, R11, RZ ;  /* 0x0000000b4e0b7224 */ /* 0x040fe200078e02ff */
[----:B------:R-:W-:Y:S01]  /*77e0*/  SHF.R.S32.HI R90, RZ, 0x18, R91 ;  /* 0x00000018ff5a7819 */ /* 0x000fe2000001145b */
[C---:B------:R-:W-:Y:S01]  /*77f0*/  IMAD R57, R78.reuse, R61, RZ ;  /* 0x0000003d4e397224 */ /* 0x040fe200078e02ff */
[----:B------:R-:W-:Y:S01]  /*7800*/  SHF.L.U32 R124, R91, 0x8, RZ ;  /* 0x000000085b7c7819 */ /* 0x000fe200000006ff */
[----:B------:R-:W-:Y:S01]  /*7810*/  IMAD R9, R83, R82, R9 ;  /* 0x0000005253097224 */ /* 0x000fe200078e0209 */
[----:B------:R-:W-:Y:S01]  /*7820*/  SHF.R.S32.HI R91, RZ, 0x18, R92 ;  /* 0x00000018ff5b7819 */ /* 0x000fe2000001145c */
[----:B------:R-:W-:Y:S01]  /*7830*/  IMAD R61, R78, R65, RZ ;  /* 0x000000414e3d7224 */ /* 0x000fe200078e02ff */
[----:B------:R-:W-:Y:S01]  /*7840*/  SHF.L.U32 R121, R92, 0x8, RZ ;  /* 0x000000085c797819 */ /* 0x000fe200000006ff */
[C---:B------:R-:W-:Y:S01]  /*7850*/  IMAD R12, R78.reuse, R12, RZ ;  /* 0x0000000c4e0c7224 */ /* 0x040fe200078e02ff */
[----:B------:R-:W-:Y:S01]  /*7860*/  SHF.R.S32.HI R92, RZ, 0x18, R93 ;  /* 0x00000018ff5c7819 */ /* 0x000fe2000001145d */
[----:B------:R-:W-:Y:S01]  /*7870*/  IMAD.MOV.U32 R65, RZ, RZ, R141 ;  /* 0x000000ffff417224 */ /* 0x000fe200078e008d */
[----:B------:R-:W-:Y:S01]  /*7880*/  SHF.L.U32 R118, R93, 0x8, RZ ;  /* 0x000000085d767819 */ /* 0x000fe200000006ff */
[----:B------:R-:W-:Y:S01]  /*7890*/  IMAD R10, R7, R82, R10 ;  /* 0x00000052070a7224 */ /* 0x000fe200078e020a */
[----:B------:R-:W-:Y:S01]  /*78a0*/  MOV R7, R138 ;  /* 0x0000008a00077202 */ /* 0x000fe20000000f00 */
[----:B------:R-:W-:Y:S01]  /*78b0*/  IMAD R13, R78, R13, RZ ;  /* 0x0000000d4e0d7224 */ /* 0x000fe200078e02ff */
[----:B------:R-:W-:Y:S01]  /*78c0*/  SHF.R.S32.HI R93, RZ, 0x18, R94 ;  /* 0x00000018ff5d7819 */ /* 0x000fe2000001145e */
[----:B------:R-:W-:Y:S01]  /*78d0*/  IMAD R11, R84, R82, R11 ;  /* 0x00000052540b7224 */ /* 0x000fe200078e020b */
[----:B------:R-:W-:Y:S01]  /*78e0*/  I2IP.S8.S32.SAT R84, R5, R4, R64 ;  /* 0x0000000405547239 */ /* 0x000fe20000001440 */
[C---:B------:R-:W-:Y:S01]  /*78f0*/  IMAD R14, R78.reuse, R14, RZ ;  /* 0x0000000e4e0e7224 */ /* 0x040fe200078e02ff */
[----:B------:R-:W-:Y:S01]  /*7900*/  SHF.R.S32.HI R5, RZ, 0x18, R137 ;  /* 0x00000018ff057819 */ /* 0x000fe20000011489 */
[----:B------:R-:W-:Y:S01]  /*7910*/  IMAD R12, R65, R82, R12 ;  /* 0x00000052410c7224 */ /* 0x000fe200078e020c */
[----:B------:R-:W-:Y:S01]  /*7920*/  I2IP.S8.S32.SAT R10, R11, R10, RZ ;  /* 0x0000000a0b0a7239 */ /* 0x000fe200000014ff */
[----:B------:R-:W-:Y:S01]  /*7930*/  IMAD R15, R78, R15, RZ ;  /* 0x0000000f4e0f7224 */ /* 0x000fe200078e02ff */
[----:B------:R-:W-:Y:S01]  /*7940*/  SHF.R.S32.HI R94, RZ, 0x18, R95 ;  /* 0x00000018ff5e7819 */ /* 0x000fe2000001145f */
[-C--:B------:R-:W-:Y:S01]  /*7950*/  IMAD R13, R6, R82.reuse, R13 ;  /* 0x00000052060d7224 */ /* 0x080fe200078e020d */
[----:B------:R-:W-:Y:S01]  /*7960*/  SHF.R.S32.HI R6, RZ, 0x18, R134 ;  /* 0x00000018ff067819 */ /* 0x000fe20000011486 */
[-C--:B------:R-:W-:Y:S01]  /*7970*/  IMAD R14, R81, R82.reuse, R14 ;  /* 0x00000052510e7224 */ /* 0x080fe200078e020e */
        /* <DEDUP_REMOVED lines=10> */
[----:B------:R-:W-:Y:S01]  /*7a20*/  MOV R5, R135 ;  /* 0x0000008700057202 */ /* 0x000fe20000000f00 */
[-C--:B------:R-:W-:Y:S01]  /*7a30*/  IMAD R3, R4, R82.reuse, R3 ;  /* 0x0000005204037224 */ /* 0x080fe200078e0203 */
[----:B------:R-:W-:Y:S01]  /*7a40*/  SHF.R.S32.HI R4, RZ, 0x18, R131 ;  /* 0x00000018ff047819 */ /* 0x000fe20000011483 */
[----:B------:R-:W-:Y:S01]  /*7a50*/  IMAD R19, R86, R82, R19 ;  /* 0x0000005256137224 */ /* 0x000fe200078e0213 */
[----:B------:R-:W-:Y:S01]  /*7a60*/  I2IP.S8.S32.SAT R86, R13, R12, R14 ;  /* 0x0000000c0d567239 */ /* 0x000fe2000000140e */
[----:B------:R-:W-:Y:S01]  /*7a70*/  IMAD R18, R78, R22, RZ ;  /* 0x000000164e127224 */ /* 0x000fe200078e02ff */
[----:B------:R-:W-:Y:S01]  /*7a80*/  SHF.L.U32 R109, R96, 0x8, RZ ;  /* 0x00000008606d7819 */ /* 0x000fe200000006ff */
[----:B------:R-:W-:Y:S01]  /*7a90*/  IMAD R16, R5, R82, R16 ;  /* 0x0000005205107224 */ /* 0x000fe200078e0210 */
[----:B------:R-:W-:Y:S01]  /*7aa0*/  I2IP.S8.S32.SAT R19, R19, R3, RZ ;  /* 0x0000000313137239 */ /* 0x000fe200000014ff */
[----:B------:R-:W-:Y:S01]  /*7ab0*/  IMAD R23, R78, R23, RZ ;  /* 0x000000174e177224 */ /* 0x000fe200078e02ff */
[----:B------:R-:W-:Y:S01]  /*7ac0*/  MOV R3, R132 ;  /* 0x0000008400037202 */ /* 0x000fe20000000f00 */
[-C--:B------:R-:W-:Y:S01]  /*7ad0*/  IMAD R17, R6, R82.reuse, R17 ;  /* 0x0000005206117224 */ /* 0x080fe200078e0211 */
[----:B------:R-:W-:Y:S01]  /*7ae0*/  MOV R5, R129 ;  /* 0x0000008100057202 */ /* 0x000fe20000000f00 */
[-C--:B------:R-:W-:Y:S01]  /*7af0*/  IMAD R18, R7, R82.reuse, R18 ;  /* 0x0000005207127224 */ /* 0x080fe200078e0212 */
[----:B------:R-:W-:Y:S01]  /*7b00*/  SHF.R.S32.HI R7, RZ, 0x18, R127 ;  /* 0x00000018ff077819 */ /* 0x000fe2000001147f */
[----:B------:R-:W-:Y:S01]  /*7b10*/  IMAD R23, R87, R82, R23 ;  /* 0x0000005257177224 */ /* 0x000fe200078e0217 */
[----:B------:R-:W-:Y:S01]  /*7b20*/  I2IP.S8.S32.SAT R87, R2, R0, R19 ;  /* 0x0000000002577239 */ /* 0x000fe20000001413 */
[----:B------:R-:W-:Y:S01]  /*7b30*/  IMAD R20, R3, R82, R20 ;  /* 0x0000005203147224 */ /* 0x000fe200078e0214 */
[----:B------:R-:W-:Y:S01]  /*7b40*/  SHF.R.S32.HI R3, RZ, 0x18, R130 ;  /* 0x00000018ff037819 */ /* 0x000fe20000011482 */
[C---:B------:R-:W-:Y:S01]  /*7b50*/  IMAD R22, R78.reuse, R26, RZ ;  /* 0x0000001a4e167224 */ /* 0x040fe200078e02ff */
[----:B------:R-:W-:Y:S01]  /*7b60*/  I2IP.S8.S32.SAT R18, R23, R18, RZ ;  /* 0x0000001217127239 */ /* 0x000fe200000014ff */
[----:B------:R-:W-:Y:S01]  /*7b70*/  IMAD R27, R78, R27, RZ ;  /* 0x0000001b4e1b7224 */ /* 0x000fe200078e02ff */
[----:B------:R1:W-:Y:S01]  /*7b80*/  STS.128 [R153+UR49+0x6200], R84 ;  /* 0x0062005499007988 */ /* 0x0003e20008000c31 */
[----:B------:R-:W-:Y:S01]  /*7b90*/  IMAD R21, R4, R82, R21 ;  /* 0x0000005204157224 */ /* 0x000fe200078e0215 */
[----:B------:R-:W-:Y:S01]  /*7ba0*/  I2IP.S8.S32.SAT R16, R17, R16, R18 ;  /* 0x0000001011107239 */ /* 0x000fe20000001412 */
[-C--:B------:R-:W-:Y:S01]  /*7bb0*/  IMAD R22, R3, R82.reuse, R22 ;  /* 0x0000005203167224 */ /* 0x080fe200078e0216 */
[----:B------:R-:W-:Y:S01]  /*7bc0*/  SHF.R.S32.HI R0, RZ, 0x18, R128 ;  /* 0x00000018ff007819 */ /* 0x000fe20000011480 */
[----:B------:R-:W-:Y:S01]  /*7bd0*/  IMAD R27, R88, R82, R27 ;  /* 0x00000052581b7224 */ /* 0x000fe200078e021b */
[----:B------:R-:W-:Y:S01]  /*7be0*/  SHF.R.S32.HI R96, RZ, 0x18, R97 ;  /* 0x00000018ff607819 */ /* 0x000fe20000011461 */
[C---:B------:R-:W-:Y:S01]  /*7bf0*/  IMAD R26, R78.reuse, R30, RZ ;  /* 0x0000001e4e1a7224 */ /* 0x040fe200078e02ff */
[----:B------:R-:W-:Y:S01]  /*7c00*/  SHF.L.U32 R106, R97, 0x8, RZ ;  /* 0x00000008616a7819 */ /* 0x000fe200000006ff */
[----:B------:R-:W-:Y:S01]  /*7c10*/  IMAD R24, R5, R82, R24 ;  /* 0x0000005205187224 */ /* 0x000fe200078e0218 */
[----:B------:R-:W-:Y:S01]  /*7c20*/  I2IP.S8.S32.SAT R17, R27, R22, RZ ;  /* 0x000000161b117239 */ /* 0x000fe200000014ff */
[----:B------:R-:W-:Y:S01]  /*7c30*/  IMAD R31, R78, R31, RZ ;  /* 0x0000001f4e1f7224 */ /* 0x000fe200078e02ff */
[----:B------:R-:W-:Y:S01]  /*7c40*/  SHF.R.S32.HI R5, RZ, 0x18, R124 ;  /* 0x00000018ff057819 */ /* 0x000fe2000001147c */
[----:B------:R-:W-:Y:S01]  /*7c50*/  IMAD R25, R0, R82, R25 ;  /* 0x0000005200197224 */ /* 0x000fe200078e0219 */
[----:B------:R-:W-:Y:S01]  /*7c60*/  I2IP.S8.S32.SAT R17, R21, R20, R17 ;  /* 0x0000001415117239 */ /* 0x000fe20000001411 */
[-C--:B------:R-:W-:Y:S01]  /*7c70*/  IMAD R26, R7, R82.reuse, R26 ;  /* 0x00000052071a7224 */ /* 0x080fe200078e021a */
[----:B------:R-:W-:Y:S01]  /*7c80*/  SHF.R.S32.HI R0, RZ, 0x18, R125 ;  /* 0x00000018ff007819 */ /* 0x000fe2000001147d */
[----:B------:R-:W-:Y:S01]  /*7c90*/  IMAD.MOV.U32 R3, RZ, RZ, R126 ;  /* 0x000000ffff037224 */ /* 0x000fe200078e007e */
[----:B------:R-:W-:Y:S01]  /*7ca0*/  SHF.R.S32.HI R7, RZ, 0x18, R118 ;  /* 0x00000018ff077819 */ /* 0x000fe20000011476 */
[----:B------:R-:W-:Y:S01]  /*7cb0*/  IMAD R31, R89, R82, R31 ;  /* 0x00000052591f7224 */ /* 0x000fe200078e021f */
[----:B------:R-:W-:Y:S01]  /*7cc0*/  SHF.R.S32.HI R97, RZ, 0x18, R98 ;  /* 0x00000018ff617819 */ /* 0x000fe20000011462 */
[----:B------:R-:W-:Y:S01]  /*7cd0*/  IMAD R30, R78, R34, RZ ;  /* 0x000000224e1e7224 */ /* 0x000fe200078e02ff */
[----:B------:R-:W-:Y:S01]  /*7ce0*/  SHF.L.U32 R103, R98, 0x8, RZ ;  /* 0x0000000862677819 */ /* 0x000fe200000006ff */
[----:B------:R-:W-:Y:S01]  /*7cf0*/  IMAD R28, R3, R82, R28 ;  /* 0x00000052031c7224 */ /* 0x000fe200078e021c */
[----:B------:R-:W-:Y:S01]  /*7d00*/  I2IP.S8.S32.SAT R18, R31, R26, RZ ;  /* 0x0000001a1f127239 */ /* 0x000fe200000014ff */
[----:B------:R-:W-:Y:S01]  /*7d10*/  IMAD R35, R78, R35, RZ ;  /* 0x000000234e237224 */ /* 0x000fe200078e02ff */
[----:B------:R-:W-:Y:S01]  /*7d20*/  MOV R3, R123 ;  /* 0x0000007b00037202 */ /* 0x000fe20000000f00 */
[----:B------:R-:W-:Y:S01]  /*7d30*/  IMAD R29, R0, R82, R29 ;  /* 0x00000052001d7224 */ /* 0x000fe200078e021d */
[----:B------:R-:W-:Y:S01]  /*7d40*/  I2IP.S8.S32.SAT R18, R25, R24, R18 ;  /* 0x0000001819127239 */ /* 0x000fe20000001412 */
[-C--:B------:R-:W-:Y:S01]  /*7d50*/  IMAD R30, R5, R82.reuse, R30 ;  /* 0x00000052051e7224 */ /* 0x080fe200078e021e */
[----:B------:R-:W-:Y:S01]  /*7d60*/  SHF.R.S32.HI R0, RZ, 0x18, R122 ;  /* 0x00000018ff007819 */ /* 0x000fe2000001147a */
[----:B------:R-:W-:Y:S01]  /*7d70*/  IMAD R35, R90, R82, R35 ;  /* 0x000000525a237224 */ /* 0x000fe200078e0223 */
[----:B------:R-:W-:Y:S01]  /*7d80*/  MOV R5, R120 ;  /* 0x0000007800057202 */ /* 0x000fe20000000f00 */
[----:B------:R-:W-:Y:S01]  /*7d90*/  IMAD R32, R3, R82, R32 ;  /* 0x0000005203207224 */ /* 0x000fe200078e0220 */
[----:B------:R-:W-:Y:S01]  /*7da0*/  SHF.R.S32.HI R3, RZ, 0x18, R121 ;  /* 0x00000018ff037819 */ /* 0x000fe20000011479 */
[C---:B------:R-:W-:Y:S01]  /*7db0*/  IMAD R34, R78.reuse, R38, RZ ;  /* 0x000000264e227224 */ /* 0x040fe200078e02ff */
[----:B------:R-:W-:Y:S01]  /*7dc0*/  I2IP.S8.S32.SAT R19, R35, R30, RZ ;  /* 0x0000001e23137239 */ /* 0x000fe200000014ff */
[----:B------:R-:W-:Y:S01]  /*7dd0*/  IMAD R39, R78, R39, RZ ;  /* 0x000000274e277224 */ /* 0x000fe200078e02ff */
[----:B------:R-:W-:Y:S01]  /*7de0*/  SHF.R.S32.HI R98, RZ, 0x18, R99 ;  /* 0x00000018ff627819 */ /* 0x000fe20000011463 */
[----:B------:R-:W-:Y:S01]  /*7df0*/  IMAD R33, R0, R82, R33 ;  /* 0x0000005200217224 */ /* 0x000fe200078e0221 */
[----:B------:R-:W-:Y:S01]  /*7e00*/  I2IP.S8.S32.SAT R19, R29, R28, R19 ;  /* 0x0000001c1d137239 */ /* 0x000fe20000001413 */
[-C--:B------:R-:W-:Y:S01]  /*7e10*/  IMAD R34, R3, R82.reuse, R34 ;  /* 0x0000005203227224 */ /* 0x080fe200078e0222 */
[----:B------:R-:W-:Y:S01]  /*7e20*/  SHF.R.S32.HI R0, RZ, 0x18, R119 ;  /* 0x00000018ff007819 */ /* 0x000fe20000011477 */
[----:B------:R-:W-:Y:S01]  /*7e30*/  IMAD R39, R91, R82, R39 ;  /* 0x000000525b277224 */ /* 0x000fe200078e0227 */
[----:B------:R-:W-:Y:S01]  /*7e40*/  MOV R3, R117 ;  /* 0x0000007500037202 */ /* 0x000fe20000000f00 */
[C---:B------:R-:W-:Y:S01]  /*7e50*/  IMAD R38, R78.reuse, R42, RZ ;  /* 0x0000002a4e267224 */ /* 0x040fe200078e02ff */
[----:B------:R1:W-:Y:S01]  /*7e60*/  STS.128 [R172+0x6200], R16 ;  /* 0x00620010ac007388 */ /* 0x0003e20000000c00 */
        /* <DEDUP_REMOVED lines=8> */
[-C--:B------:R-:W-:Y:S01]  /*7ef0*/  IMAD R43, R92, R82.reuse, R43 ;  /* 0x000000525c2b7224 */ /* 0x080fe200078e022b */
[----:B------:R-:W-:Y:S01]  /*7f00*/  SHF.R.S32.HI R7, RZ, 0x18, R112 ;  /* 0x00000018ff077819 */ /* 0x000fe20000011470 */
[----:B------:R-:W-:Y:S01]  /*7f10*/  IMAD R40, R3, R82, R40 ;  /* 0x0000005203287224 */ /* 0x000fe200078e0228 */
[----:B------:R-:W-:Y:S01]  /*7f20*/  SHF.R.S32.HI R3, RZ, 0x18, R115 ;  /* 0x00000018ff037819 */ /* 0x000fe20000011473 */
[C---:B------:R-:W-:Y:S01]  /*7f30*/  IMAD R42, R78.reuse, R46, RZ ;  /* 0x0000002e4e2a7224 */ /* 0x040fe200078e02ff */
[----:B------:R-:W-:Y:S01]  /*7f40*/  I2IP.S8.S32.SAT R38, R43, R38, RZ ;  /* 0x000000262b267239 */ /* 0x000fe200000014ff */
[----:B------:R-:W-:Y:S01]  /*7f50*/  IMAD R47, R78, R47, RZ ;  /* 0x0000002f4e2f7224 */ /* 0x000fe200078e02ff */
[----:B------:R-:W-:Y:S01]  /*7f60*/  SHF.L.U32 R100, R99, 0x8, RZ ;  /* 0x0000000863647819 */ /* 0x000fe200000006ff */
[----:B------:R-:W-:Y:S01]  /*7f70*/  IMAD R41, R0, R82, R41 ;  /* 0x0000005200297224 */ /* 0x000fe200078e0229 */
[----:B------:R-:W-:Y:S01]  /*7f80*/  I2IP.S8.S32.SAT R33, R37, R36, R38 ;  /* 0x0000002425217239 */ /* 0x000fe20000001426 */
[-C--:B------:R-:W-:Y:S01]  /*7f90*/  IMAD R42, R3, R82.reuse, R42 ;  /* 0x00000052032a7224 */ /* 0x080fe200078e022a */
[----:B------:R-:W-:Y:S01]  /*7fa0*/  SHF.R.S32.HI R0, RZ, 0x18, R113 ;  /* 0x00000018ff007819 */ /* 0x000fe20000011471 */
[----:B------:R-:W-:Y:S01]  /*7fb0*/  IMAD R47, R93, R82, R47 ;  /* 0x000000525d2f7224 */ /* 0x000fe200078e022f */
[----:B------:R-:W-:Y:S01]  /*7fc0*/  IADD3 R76, PT, PT, R76, 0x1, RZ ;  /* 0x000000014c4c7810 */ /* 0x000fe20007ffe0ff */
[C---:B------:R-:W-:Y:S02]  /*7fd0*/  IMAD R46, R78.reuse, R50, RZ ;  /* 0x000000324e2e7224 */ /* 0x040fe400078e02ff */
        /* <DEDUP_REMOVED lines=8> */
[----:B------:R-:W-:Y:S02]  /*8060*/  IMAD.MOV.U32 R3, RZ, RZ, R111 ;  /* 0x000000ffff037224 */ /* 0x000fe400078e006f */
[-C--:B------:R-:W-:Y:S02]  /*8070*/  IMAD R51, R94, R82.reuse, R51 ;  /* 0x000000525e337224 */ /* 0x080fe400078e0233 */
[----:B------:R-:W-:Y:S01]  /*8080*/  IMAD R48, R3, R82, R48 ;  /* 0x0000005203307224 */ /* 0x000fe200078e0230 */
[----:B------:R-:W-:Y:S01]  /*8090*/  SHF.R.S32.HI R3, RZ, 0x18, R109 ;  /* 0x00000018ff037819 */ /* 0x000fe2000001146d */
[C---:B------:R-:W-:Y:S01]  /*80a0*/  IMAD R50, R78.reuse, R54, RZ ;  /* 0x000000364e327224 */ /* 0x040fe200078e02ff */
[----:B------:R-:W-:Y:S01]  /*80b0*/  I2IP.S8.S32.SAT R35, R51, R46, RZ ;  /* 0x0000002e33237239 */ /* 0x000fe200000014ff */
[----:B------:R-:W-:Y:S02]  /*80c0*/  IMAD R55, R78, R55, RZ ;  /* 0x000000374e377224 */ /* 0x000fe400078e02ff */
[----:B------:R-:W-:Y:S01]  /*80d0*/  IMAD R49, R0, R82, R49 ;  /* 0x0000005200317224 */ /* 0x000fe200078e0231 */
[----:B------:R-:W-:Y:S01]  /*80e0*/  I2IP.S8.S32.SAT R35, R45, R44, R35 ;  /* 0x0000002c2d237239 */ /* 0x000fe20000001423 */
[-C--:B------:R-:W-:Y:S01]  /*80f0*/  IMAD R50, R3, R82.reuse, R50 ;  /* 0x0000005203327224 */ /* 0x080fe200078e0232 */
[----:B------:R-:W-:Y:S01]  /*8100*/  SHF.R.S32.HI R0, RZ, 0x18, R107 ;  /* 0x00000018ff007819 */ /* 0x000fe2000001146b */
[----:B------:R-:W-:Y:S01]  /*8110*/  IMAD R55, R95, R82, R55 ;  /* 0x000000525f377224 */ /* 0x000fe200078e0237 */
[----:B------:R-:W-:Y:S01]  /*8120*/  SHF.R.S32.HI R3, RZ, 0x18, R106 ;  /* 0x00000018ff037819 */ /* 0x000fe2000001146a */
        /* <DEDUP_REMOVED lines=11> */
[----:B------:R-:W-:Y:S01]  /*81e0*/  SHF.R.S32.HI R3, RZ, 0x18, R103 ;  /* 0x00000018ff037819 */ /* 0x000fe20000011467 */
[----:B------:R-:W-:Y:S02]  /*81f0*/  IMAD R58, R78, R62, RZ ;  /* 0x0000003e4e3a7224 */ /* 0x000fe400078e02ff */
[----:B------:R-:W-:Y:S01]  /*8200*/  IMAD R56, R5, R82, R56 ;  /* 0x0000005205387224 */ /* 0x000fe200078e0238 */
[----:B------:R-:W-:Y:S01]  /*8210*/  MOV R5, R102 ;  /* 0x0000006600057202 */ /* 0x000fe20000000f00 */
[----:B------:R-:W-:Y:S01]  /*8220*/  IMAD R57, R0, R82, R57 ;  /* 0x0000005200397224 */ /* 0x000fe200078e0239 */
[----:B------:R-:W-:Y:S01]  /*8230*/  SHF.R.S32.HI R0, RZ, 0x18, R101 ;  /* 0x00000018ff007819 */ /* 0x000fe20000011465 */
[C---:B------:R-:W-:Y:S01]  /*8240*/  IMAD R63, R78.reuse, R63, RZ ;  /* 0x0000003f4e3f7224 */ /* 0x040fe200078e02ff */
[----:B------:R-:W-:Y:S01]  /*8250*/  I2IP.S8.S32.SAT R54, R59, R54, RZ ;  /* 0x000000363b367239 */ /* 0x000fe200000014ff */
[-C--:B------:R-:W-:Y:S01]  /*8260*/  IMAD R58, R3, R82.reuse, R58 ;  /* 0x00000052033a7224 */ /* 0x080fe200078e023a */
[----:B------:R-:W-:Y:S01]  /*8270*/  SHF.R.S32.HI R3, RZ, 0x18, R100 ;  /* 0x00000018ff037819 */ /* 0x000fe20000011464 */
[----:B------:R-:W-:Y:S01]  /*8280*/  IMAD R63, R97, R82, R63 ;  /* 0x00000052613f7224 */ /* 0x000fe200078e023f */
[----:B------:R-:W-:Y:S01]  /*8290*/  I2IP.S8.S32.SAT R49, R53, R52, R54 ;  /* 0x0000003435317239 */ /* 0x000fe20000001436 */
        /* <DEDUP_REMOVED lines=19> */
[----:B------:R-:W-:Y:S02]  /*83d0*/  UIADD3 UR8, UP0, UPT, UR52, 0x680, URZ ;  /* 0x0000068034087890 */ /* 0x000fe4000ff1e0ff */
[----:B------:R-:W-:Y:S02]  /*83e0*/  UIADD3 UR5, UPT, UPT, UR41, 0x40, URZ ;  /* 0x0000004029057890 */ /* 0x000fe4000fffe0ff */
[----:B------:R-:W-:Y:S02]  /*83f0*/  UIADD3 UR4, UPT, UPT, UR49, 0x6200, URZ ;  /* 0x0000620031047890 */ /* 0x000fe4000fffe0ff */
[----:B------:R-:W-:Y:S01]  /*8400*/  UIADD3.X UR9, UPT, UPT, URZ, UR53, URZ, UP0, !UPT ;  /* 0x00000035ff097290 */ /* 0x000fe200087fe4ff */
[----:B------:R-:W-:Y:S01]  /*8410*/  UMOV UR6, UR42 ;  /* 0x0000002a00067c82 */ /* 0x000fe20008000000 */
[----:B------:R-:W-:Y:S07]  /*8420*/  UMOV UR7, UR36 ;  /* 0x0000002400077c82 */ /* 0x000fee0008000000 */
[----:B------:R2:W-:Y:S01]  /*8430*/  UTMASTG.3D [UR4], [UR8] ;  /* 0x00000004080073b5 */ /* 0x0005e20008010000 */
[----:B------:R0:W-:Y:S01]  /*8440*/  UTMACMDFLUSH ;  /* 0x00000000000079b7 */ /* 0x0001e20000000000 */
[----:B--2---:R-:W-:Y:S04]  /*8450*/  DEPBAR.LE SB0, 0x1 ;  /* 0x000080400000791a */ /* 0x004fe80000000000 */
.L_x_102:
[----:B------:R-:W-:Y:S05]  /*8460*/  BSYNC.RECONVERGENT B0 ;  /* 0x0000000000007941 */ /* 0x000fea0003800200 */
.L_x_101:
[----:B------:R-:W-:Y:S01]  /*8470*/  BAR.SYNC.DEFER_BLOCKING 0x1, 0x80 ;  /* 0x0042000000007b1d */ /* 0x000fe20000010000 */
[----:B------:R-:W-:Y:S01]  /*8480*/  ISETP.NE.AND P2, PT, R168, RZ, PT ;  /* 0x000000ffa800720c */ /* 0x000fe20003f45270 */
[----:B------:R-:W-:Y:S01]  /*8490*/  IMAD.IADD R20, R75, 0x1, R150 ;  /* 0x000000014b147824 */ /* 0x000fe200078e0296 */
[----:B------:R-:W-:Y:S01]  /*84a0*/  ISETP.NE.AND P0, PT, R169, 0x2, PT ;  /* 0x00000002a900780c */ /* 0x000fe20003f05270 */
[----:B------:R-:W-:Y:S01]  /*84b0*/  IMAD.IADD R21, R77, 0x1, R152 ;  /* 0x000000014d157824 */ /* 0x000fe200078e0298 */
[----:B------:R-:W-:Y:S02]  /*84c0*/  ISETP.NE.AND P1, PT, R76, 0x4, PT ;  /* 0x000000044c00780c */ /* 0x000fe40003f25270 */
[----:B------:R-:W-:Y:S02]  /*84d0*/  SEL R0, RZ, 0x1, P0 ;  /* 0x00000001ff007807 */ /* 0x000fe40000000000 */
[----:B------:R-:W-:Y:S02]  /*84e0*/  SEL R3, RZ, 0x1, P1 ;  /* 0x00000001ff037807 */ /* 0x000fe40000800000 */
[----:B------:R-:W-:Y:S02]  /*84f0*/  LOP3.LUT R161, R161, R0, RZ, 0x3c, !PT ;  /* 0x00000000a1a17212 */ /* 0x000fe400078e3cff */
[----:B------:R-:W-:Y:S02]  /*8500*/  LOP3.LUT R162, R162, R3, RZ, 0x3c, !PT ;  /* 0x00000003a2a27212 */ /* 0x000fe400078e3cff */
[----:B------:R-:W-:Y:S02]  /*8510*/  @P2 R2UR UR36, R158 ;  /* 0x000000009e2422ca */ /* 0x000fe400000e0000 */
[----:B------:R-:W-:Y:S02]  /*8520*/  SEL R169, R169, RZ, P0 ;  /* 0x000000ffa9a97207 */ /* 0x000fe40000000000 */
[----:B------:R-:W-:Y:S01]  /*8530*/  SEL R76, R76, RZ, P1 ;  /* 0x000000ff4c4c7207 */ /* 0x000fe20000800000 */
[----:B------:R-:W-:Y:S10]  /*8540*/  @P2 BRA `(.L_x_103) ;  /* 0xffffffc400842947 */ /* 0x000ff4000383ffff */
[----:B------:R-:W-:Y:S05]  /*8550*/  EXIT ;  /* 0x000000000000794d */ /* 0x000fea0003800000 */
.L_x_19:
[----:B--2---:R2:W1:Y:S02]  /*8560*/  SYNCS.PHASECHK.TRANS64.TRYWAIT P0, [R3+URZ+0xd0], R2 ;  /* 0x0000d002030075a7 */ /* 0x00446400080011ff */
[----:B-1----:R-:W-:Y:S05]  /*8570*/  @!P0 NANOSLEEP.SYNCS 0x989680 ;  /* 0x009896800000895d */ /* 0x002fea0003900000 */
[----:B------:R-:W1:Y:S02]  /*8580*/  @!P0 SYNCS.PHASECHK.TRANS64 P0, [R3+URZ+0xd0], R2 ;  /* 0x0000d002030085a7 */ /* 0x000e6400080010ff */
[----:B-1----:R-:W-:Y:S05]  /*8590*/  @!P0 BRA `(.L_x_19) ;  /* 0xfffffffc00f08947 */ /* 0x002fea000383ffff */
[----:B------:R-:W-:Y:S05]  /*85a0*/  BRA `(.L_x_104) ;  /* 0xffffff8c00f87947 */ /* 0x000fea000383ffff */
.L_x_22:
[----:B-1----:R-:W-:-:S07]  /*85b0*/  MOV R2, UR33 ;  /* 0x0000002100027c02 */ /* 0x002fce0008000f00 */
.L_x_105:
[----:B-1----:R1:W2:Y:S02]  /*85c0*/  SYNCS.PHASECHK.TRANS64.TRYWAIT P0, [R2+URZ+0x18], R5 ;  /* 0x00001805020075a7 */ /* 0x0022a400080011ff */
[----:B--2---:R-:W-:Y:S05]  /*85d0*/  @!P0 NANOSLEEP.SYNCS 0x989680 ;  /* 0x009896800000895d */ /* 0x004fea0003900000 */
[----:B------:R-:W2:Y:S02]  /*85e0*/  @!P0 SYNCS.PHASECHK.TRANS64 P0, [R2+URZ+0x18], R5 ;  /* 0x00001805020085a7 */ /* 0x000ea400080010ff */
[----:B--2---:R-:W-:Y:S05]  /*85f0*/  @!P0 BRA `(.L_x_105) ;  /* 0xfffffffc00f08947 */ /* 0x004fea000383ffff */
[----:B------:R-:W-:Y:S05]  /*8600*/  BRA `(.L_x_21) ;  /* 0xffffff9000487947 */ /* 0x000fea000383ffff */
.L_x_28:
[----:B-1----:R-:W-:-:S07]  /*8610*/  MOV R2, UR33 ;  /* 0x0000002100027c02 */ /* 0x002fce0008000f00 */
.L_x_106:
[----:B-1----:R1:W2:Y:S02]  /*8620*/  SYNCS.PHASECHK.TRANS64.TRYWAIT P0, [R2+URZ+0x18], R5 ;  /* 0x00001805020075a7 */ /* 0x0022a400080011ff */
[----:B--2---:R-:W-:Y:S05]  /*8630*/  @!P0 NANOSLEEP.SYNCS 0x989680 ;  /* 0x009896800000895d */ /* 0x004fea0003900000 */
[----:B------:R-:W2:Y:S02]  /*8640*/  @!P0 SYNCS.PHASECHK.TRANS64 P0, [R2+URZ+0x18], R5 ;  /* 0x00001805020085a7 */ /* 0x000ea400080010ff */
[----:B--2---:R-:W-:Y:S05]  /*8650*/  @!P0 BRA `(.L_x_106) ;  /* 0xfffffffc00f08947 */ /* 0x004fea000383ffff */
[----:B------:R-:W-:Y:S05]  /*8660*/  BRA `(.L_x_27) ;  /* 0xffffff94001c7947 */ /* 0x000fea000383ffff */
.L_x_32:
[----:B-1----:R1:W2:Y:S02]  /*8670*/  SYNCS.PHASECHK.TRANS64.TRYWAIT P0, [R2+URZ+0x60], R3 ;  /* 0x00006003020075a7 */ /* 0x0022a400080011ff */
[----:B--2---:R-:W-:Y:S05]  /*8680*/  @!P0 NANOSLEEP.SYNCS 0x989680 ;  /* 0x009896800000895d */ /* 0x004fea0003900000 */
[----:B------:R-:W2:Y:S02]  /*8690*/  @!P0 SYNCS.PHASECHK.TRANS64 P0, [R2+URZ+0x60], R3 ;  /* 0x00006003020085a7 */ /* 0x000ea400080010ff */
[----:B--2---:R-:W-:Y:S05]  /*86a0*/  @!P0 BRA `(.L_x_32) ;  /* 0xfffffffc00f08947 */ /* 0x004fea000383ffff */
[----:B------:R-:W-:Y:S05]  /*86b0*/  BRA `(.L_x_107) ;  /* 0xffffff9400d07947 */ /* 0x000fea000383ffff */
.L_x_36:
[----:B----4-:R-:W-:-:S07]  /*86c0*/  MOV R0, UR5 ;  /* 0x0000000500007c02 */ /* 0x010fce0008000f00 */
.L_x_108:
[----:B-1----:R1:W2:Y:S02]  /*86d0*/  SYNCS.PHASECHK.TRANS64.TRYWAIT P0, [R0+URZ], R3 ;  /* 0x00000003000075a7 */ /* 0x0022a400080011ff */
[----:B--2---:R-:W-:Y:S05]  /*86e0*/  @!P0 NANOSLEEP.SYNCS 0x989680 ;  /* 0x009896800000895d */ /* 0x004fea0003900000 */
[----:B------:R-:W2:Y:S02]  /*86f0*/  @!P0 SYNCS.PHASECHK.TRANS64 P0, [R0+URZ], R3 ;  /* 0x00000003000085a7 */ /* 0x000ea400080010ff */
[----:B--2---:R-:W-:Y:S05]  /*8700*/  @!P0 BRA `(.L_x_108) ;  /* 0xfffffffc00f08947 */ /* 0x004fea000383ffff */
[----:B------:R-:W-:Y:S05]  /*8710*/  BRA `(.L_x_109) ;  /* 0xffffff9c00407947 */ /* 0x000fea000383ffff */
.L_x_37:
[----:B----4-:R-:W-:-:S07]  /*8720*/  MOV R0, UR5 ;  /* 0x0000000500007c02 */ /* 0x010fce0008000f00 */
.L_x_110:
[----:B-1----:R1:W2:Y:S02]  /*8730*/  SYNCS.PHASECHK.TRANS64.TRYWAIT P0, [R0+URZ], R3 ;  /* 0x00000003000075a7 */ /* 0x0022a400080011ff */
[----:B--2---:R-:W-:Y:S05]  /*8740*/  @!P0 NANOSLEEP.SYNCS 0x989680 ;  /* 0x009896800000895d */ /* 0x004fea0003900000 */
[----:B------:R-:W2:Y:S02]  /*8750*/  @!P0 SYNCS.PHASECHK.TRANS64 P0, [R0+URZ], R3 ;  /* 0x00000003000085a7 */ /* 0x000ea400080010ff */
[----:B--2---:R-:W-:Y:S05]  /*8760*/  @!P0 BRA `(.L_x_110) ;  /* 0xfffffffc00f08947 */ /* 0x004fea000383ffff */
[----:B------:R-:W-:Y:S05]  /*8770*/  BRA `(.L_x_111) ;  /* 0xffffff9c004c7947 */ /* 0x000fea000383ffff */
.L_x_40:
[----:B-1----:R1:W2:Y:S02]  /*8780*/  SYNCS.PHASECHK.TRANS64.TRYWAIT P0, [R0+URZ+0xc0], R5 ;  /* 0x0000c005000075a7 */ /* 0x0022a400080011ff */
[----:B--2---:R-:W-:Y:S05]  /*8790*/  @!P0 NANOSLEEP.SYNCS 0x989680 ;  /* 0x009896800000895d */ /* 0x004fea0003900000 */
[----:B------:R-:W2:Y:S02]  /*87a0*/  @!P0 SYNCS.PHASECHK.TRANS64 P0, [R0+URZ+0xc0], R5 ;  /* 0x0000c005000085a7 */ /* 0x000ea400080010ff */
[----:B--2---:R-:W-:Y:S05]  /*87b0*/  @!P0 BRA `(.L_x_40) ;  /* 0xfffffffc00f08947 */ /* 0x004fea000383ffff */
[----:B------:R-:W-:Y:S05]  /*87c0*/  BRA `(.L_x_112) ;  /* 0xffffff9c00a87947 */ /* 0x000fea000383ffff */
.L_x_41:
[----:B------:R-:W-:-:S07]  /*87d0*/  MOV R0, UR5 ;  /* 0x0000000500007c02 */ /* 0x000fce0008000f00 */
.L_x_113:
[----:B-1----:R1:W2:Y:S02]  /*87e0*/  SYNCS.PHASECHK.TRANS64.TRYWAIT P0, [R0+URZ+0x70], R5 ;  /* 0x00007005000075a7 */ /* 0x0022a400080011ff */
[----:B--2---:R-:W-:Y:S05]  /*87f0*/  @!P0 NANOSLEEP.SYNCS 0x989680 ;  /* 0x009896800000895d */ /* 0x004fea0003900000 */
[----:B------:R-:W2:Y:S02]  /*8800*/  @!P0 SYNCS.PHASECHK.TRANS64 P0, [R0+URZ+0x70], R5 ;  /* 0x00007005000085a7 */ /* 0x000ea400080010ff */
[----:B--2---:R-:W-:Y:S05]  /*8810*/  @!P0 BRA `(.L_x_113) ;  /* 0xfffffffc00f08947 */ /* 0x004fea000383ffff */
[----:B------:R-:W-:Y:S05]  /*8820*/  BRA `(.L_x_114) ;  /* 0xffffff9c00b87947 */ /* 0x000fea000383ffff */
.L_x_42:
[----:B-1----:R1:W2:Y:S02]  /*8830*/  SYNCS.PHASECHK.TRANS64.TRYWAIT P1, [R0+URZ+0x60], R5 ;  /* 0x00006005000075a7 */ /* 0x0022a400080211ff */
[----:B--2---:R-:W-:Y:S05]  /*8840*/  @!P1 NANOSLEEP.SYNCS 0x989680 ;  /* 0x009896800000995d */ /* 0x004fea0003900000 */
[----:B------:R-:W2:Y:S02]  /*8850*/  @!P1 SYNCS.PHASECHK.TRANS64 P1, [R0+URZ+0x60], R5 ;  /* 0x00006005000095a7 */ /* 0x000ea400080210ff */
[----:B--2---:R-:W-:Y:S05]  /*8860*/  @!P1 BRA `(.L_x_42) ;  /* 0xfffffffc00f09947 */ /* 0x004fea000383ffff */
[----:B------:R-:W-:Y:S05]  /*8870*/  BRA `(.L_x_115) ;  /* 0xffffff9c00e87947 */ /* 0x000fea000383ffff */
.L_x_45:
[----:B------:R-:W-:-:S07]  /*8880*/  MOV R0, UR5 ;  /* 0x0000000500007c02 */ /* 0x000fce0008000f00 */
.L_x_116:
[----:B-1----:R1:W2:Y:S02]  /*8890*/  SYNCS.PHASECHK.TRANS64.TRYWAIT P0, [R0+URZ+0x70], R3 ;  /* 0x00007003000075a7 */ /* 0x0022a400080011ff */
[----:B--2---:R-:W-:Y:S05]  /*88a0*/  @!P0 NANOSLEEP.SYNCS 0x989680 ;  /* 0x009896800000895d */ /* 0x004fea0003900000 */
[----:B------:R-:W2:Y:S02]  /*88b0*/  @!P0 SYNCS.PHASECHK.TRANS64 P0, [R0+URZ+0x70], R3 ;  /* 0x00007003000085a7 */ /* 0x000ea400080010ff */
[----:B--2---:R-:W-:Y:S05]  /*88c0*/  @!P0 BRA `(.L_x_116) ;  /* 0xfffffffc00f08947 */ /* 0x004fea000383ffff */
[----:B------:R-:W-:Y:S05]  /*88d0*/  BRA `(.L_x_44) ;  /* 0xffffffa0003c7947 */ /* 0x000fea000383ffff */
.L_x_52:
[----:B-1----:R1:W2:Y:S02]  /*88e0*/  SYNCS.PHASECHK.TRANS64.TRYWAIT P1, [R0+URZ+0x60], R5 ;  /* 0x00006005000075a7 */ /* 0x0022a400080211ff */
[----:B--2---:R-:W-:Y:S05]  /*88f0*/  @!P1 NANOSLEEP.SYNCS 0x989680 ;  /* 0x009896800000995d */ /* 0x004fea0003900000 */
[----:B------:R-:W2:Y:S02]  /*8900*/  @!P1 SYNCS.PHASECHK.TRANS64 P1, [R0+URZ+0x60], R5 ;  /* 0x00006005000095a7 */ /* 0x000ea400080210ff */
[----:B--2---:R-:W-:Y:S05]  /*8910*/  @!P1 BRA `(.L_x_52) ;  /* 0xfffffffc00f09947 */ /* 0x004fea000383ffff */
[----:B------:R-:W-:Y:S05]  /*8920*/  BRA `(.L_x_117) ;  /* 0xffffffa400cc7947 */ /* 0x000fea000383ffff */
.L_x_53:
[----:B------:R-:W-:-:S07]  /*8930*/  MOV R3, UR6 ;  /* 0x0000000600037c02 */ /* 0x000fce0008000f00 */
.L_x_118:
[----:B-1----:R1:W2:Y:S02]  /*8940*/  SYNCS.PHASECHK.TRANS64.TRYWAIT P0, [R3+URZ+0xa0], R0 ;  /* 0x0000a000030075a7 */ /* 0x0022a400080011ff */
[----:B--2---:R-:W-:Y:S05]  /*8950*/  @!P0 NANOSLEEP.SYNCS 0x989680 ;  /* 0x009896800000895d */ /* 0x004fea0003900000 */
[----:B------:R-:W2:Y:S02]  /*8960*/  @!P0 SYNCS.PHASECHK.TRANS64 P0, [R3+URZ+0xa0], R0 ;  /* 0x0000a000030085a7 */ /* 0x000ea400080010ff */
[----:B--2---:R-:W-:Y:S05]  /*8970*/  @!P0 BRA `(.L_x_118) ;  /* 0xfffffffc00f08947 */ /* 0x004fea000383ffff */
[----:B------:R-:W-:Y:S05]  /*8980*/  BRA `(.L_x_119) ;  /* 0xffffffa800047947 */ /* 0x000fea000383ffff */
.L_x_56:
[----:B------:R-:W-:Y:S07]  /*8990*/  MOV R0, UR11 ;  /* 0x0000000b00007c02 */ /* 0x000fee0008000f00 */
.L_x_120:
[----:B-1----:R1:W2:Y:S02]  /*89a0*/  SYNCS.PHASECHK.TRANS64.TRYWAIT P0, [R0+URZ], R3 ;  /* 0x00000003000075a7 */ /* 0x0022a400080011ff */
[----:B--2---:R-:W-:Y:S05]  /*89b0*/  @!P0 NANOSLEEP.SYNCS 0x989680 ;  /* 0x009896800000895d */ /* 0x004fea0003900000 */
[----:B------:R-:W2:Y:S02]  /*89c0*/  @!P0 SYNCS.PHASECHK.TRANS64 P0, [R0+URZ], R3 ;  /* 0x00000003000085a7 */ /* 0x000ea400080010ff */
[----:B--2---:R-:W-:Y:S05]  /*89d0*/  @!P0 BRA `(.L_x_120) ;  /* 0xfffffffc00f08947 */ /* 0x004fea000383ffff */
[----:B------:R-:W-:Y:S05]  /*89e0*/  BRA `(.L_x_55) ;  /* 0xffffffa800207947 */ /* 0x000fea000383ffff */
.L_x_59:
[----:B------:R-:W-:-:S07]  /*89f0*/  MOV R0, UR6 ;  /* 0x0000000600007c02 */ /* 0x000fce0008000f00 */
.L_x_121:
[----:B--2---:R2:W4:Y:S02]  /*8a00*/  SYNCS.PHASECHK.TRANS64.TRYWAIT P0, [R0+URZ], R3 ;  /* 0x00000003000075a7 */ /* 0x00452400080011ff */
[----:B----4-:R-:W-:Y:S05]  /*8a10*/  @!P0 NANOSLEEP.SYNCS 0x989680 ;  /* 0x009896800000895d */ /* 0x010fea0003900000 */
[----:B------:R-:W4:Y:S02]  /*8a20*/  @!P0 SYNCS.PHASECHK.TRANS64 P0, [R0+URZ], R3 ;  /* 0x00000003000085a7 */ /* 0x000f2400080010ff */
[----:B----4-:R-:W-:Y:S05]  /*8a30*/  @!P0 BRA `(.L_x_121) ;  /* 0xfffffffc00f08947 */ /* 0x010fea000383ffff */
[----:B------:R-:W-:Y:S05]  /*8a40*/  BRA `(.L_x_122) ;  /* 0xffffffac004c7947 */ /* 0x000fea000383ffff */
.L_x_60:
[----:B------:R-:W-:-:S07]  /*8a50*/  MOV R0, UR6 ;  /* 0x0000000600007c02 */ /* 0x000fce0008000f00 */
.L_x_123:
[----:B-1----:R1:W2:Y:S02]  /*8a60*/  SYNCS.PHASECHK.TRANS64.TRYWAIT P0, [R0+URZ], R3 ;  /* 0x00000003000075a7 */ /* 0x0022a400080011ff */
[----:B--2---:R-:W-:Y:S05]  /*8a70*/  @!P0 NANOSLEEP.SYNCS 0x989680 ;  /* 0x009896800000895d */ /* 0x004fea0003900000 */
[----:B------:R-:W2:Y:S02]  /*8a80*/  @!P0 SYNCS.PHASECHK.TRANS64 P0, [R0+URZ], R3 ;  /* 0x00000003000085a7 */ /* 0x000ea400080010ff */
[----:B--2---:R-:W-:Y:S05]  /*8a90*/  @!P0 BRA `(.L_x_123) ;  /* 0xfffffffc00f08947 */ /* 0x004fea000383ffff */
[----:B------:R-:W-:Y:S05]  /*8aa0*/  BRA `(.L_x_124) ;  /* 0xffffffac00587947 */ /* 0x000fea000383ffff */
.L_x_61:
[----:B------:R-:W-:-:S07]  /*8ab0*/  MOV R0, UR6 ;  /* 0x0000000600007c02 */ /* 0x000fce0008000f00 */
.L_x_125:
[----:B-1----:R1:W2:Y:S02]  /*8ac0*/  SYNCS.PHASECHK.TRANS64.TRYWAIT P0, [R0+URZ], R3 ;  /* 0x00000003000075a7 */ /* 0x0022a400080011ff */
[----:B--2---:R-:W-:Y:S05]  /*8ad0*/  @!P0 NANOSLEEP.SYNCS 0x989680 ;  /* 0x009896800000895d */ /* 0x004fea0003900000 */
[----:B------:R-:W2:Y:S02]  /*8ae0*/  @!P0 SYNCS.PHASECHK.TRANS64 P0, [R0+URZ], R3 ;  /* 0x00000003000085a7 */ /* 0x000ea400080010ff */
[----:B--2---:R-:W-:Y:S05]  /*8af0*/  @!P0 BRA `(.L_x_125) ;  /* 0xfffffffc00f08947 */ /* 0x004fea000383ffff */
[----:B------:R-:W-:Y:S05]  /*8b00*/  BRA `(.L_x_126) ;  /* 0xffffffac00647947 */ /* 0x000fea000383ffff */
.L_x_62:
[----:B------:R-:W-:-:S07]  /*8b10*/  MOV R0, UR7 ;  /* 0x0000000700007c02 */ /* 0x000fce0008000f00 */
.L_x_127:
[----:B-1----:R1:W2:Y:S02]  /*8b20*/  SYNCS.PHASECHK.TRANS64.TRYWAIT P0, [R0+URZ], R3 ;  /* 0x00000003000075a7 */ /* 0x0022a400080011ff */
[----:B--2---:R-:W-:Y:S05]  /*8b30*/  @!P0 NANOSLEEP.SYNCS 0x989680 ;  /* 0x009896800000895d */ /* 0x004fea0003900000 */
[----:B------:R-:W2:Y:S02]  /*8b40*/  @!P0 SYNCS.PHASECHK.TRANS64 P0, [R0+URZ], R3 ;  /* 0x00000003000085a7 */ /* 0x000ea400080010ff */
[----:B--2---:R-:W-:Y:S05]  /*8b50*/  @!P0 BRA `(.L_x_127) ;  /* 0xfffffffc00f08947 */ /* 0x004fea000383ffff */
[----:B------:R-:W-:Y:S05]  /*8b60*/  BRA `(.L_x_128) ;  /* 0xffffffac00707947 */ /* 0x000fea000383ffff */
.L_x_67:
[----:B--2---:R2:W3:Y:S02]  /*8b70*/  SYNCS.PHASECHK.TRANS64.TRYWAIT P0, [R0+URZ+0x60], R3 ;  /* 0x00006003000075a7 */ /* 0x0044e400080011ff */
[----:B---3--:R-:W-:Y:S05]  /*8b80*/  @!P0 NANOSLEEP.SYNCS 0x989680 ;  /* 0x009896800000895d */ /* 0x008fea0003900000 */
[----:B------:R-:W3:Y:S02]  /*8b90*/  @!P0 SYNCS.PHASECHK.TRANS64 P0, [R0+URZ+0x60], R3 ;  /* 0x00006003000085a7 */ /* 0x000ee400080010ff */
[----:B---3--:R-:W-:Y:S05]  /*8ba0*/  @!P0 BRA `(.L_x_67) ;  /* 0xfffffffc00f08947 */ /* 0x008fea000383ffff */
[----:B------:R-:W-:Y:S05]  /*8bb0*/  BRA `(.L_x_129) ;  /* 0xffffffb000747947 */ /* 0x000fea000383ffff */
.L_x_70:
[----:B------:R-:W-:Y:S07]  /*8bc0*/  MOV R0, UR7 ;  /* 0x0000000700007c02 */ /* 0x000fee0008000f00 */
.L_x_130:
[----:B--2---:R2:W3:Y:S02]  /*8bd0*/  SYNCS.PHASECHK.TRANS64.TRYWAIT P0, [R0+URZ+0x58], R3 ;  /* 0x00005803000075a7 */ /* 0x0044e400080011ff */
[----:B---3--:R-:W-:Y:S05]  /*8be0*/  @!P0 NANOSLEEP.SYNCS 0x989680 ;  /* 0x009896800000895d */ /* 0x008fea0003900000 */
[----:B------:R-:W3:Y:S02]  /*8bf0*/  @!P0 SYNCS.PHASECHK.TRANS64 P0, [R0+URZ+0x58], R3 ;  /* 0x00005803000085a7 */ /* 0x000ee400080010ff */
[----:B---3--:R-:W-:Y:S05]  /*8c00*/  @!P0 BRA `(.L_x_130) ;  /* 0xfffffffc00f08947 */ /* 0x008fea000383ffff */
[----:B------:R-:W-:Y:S05]  /*8c10*/  BRA `(.L_x_69) ;  /* 0xffffffb400547947 */ /* 0x000fea000383ffff */
.L_x_73:
[----:B--2---:R-:W-:Y:S07]  /*8c20*/  MOV R3, UR7 ;  /* 0x0000000700037c02 */ /* 0x004fee0008000f00 */
.L_x_131:
[----:B-1----:R1:W2:Y:S02]  /*8c30*/  SYNCS.PHASECHK.TRANS64.TRYWAIT P0, [R3+URZ+0x40], R12 ;  /* 0x0000400c030075a7 */ /* 0x0022a400080011ff */
[----:B--2---:R-:W-:Y:S05]  /*8c40*/  @!P0 NANOSLEEP.SYNCS 0x989680 ;  /* 0x009896800000895d */ /* 0x004fea0003900000 */
[----:B------:R-:W2:Y:S02]  /*8c50*/  @!P0 SYNCS.PHASECHK.TRANS64 P0, [R3+URZ+0x40], R12 ;  /* 0x0000400c030085a7 */ /* 0x000ea400080010ff */
[----:B--2---:R-:W-:Y:S05]  /*8c60*/  @!P0 BRA `(.L_x_131) ;  /* 0xfffffffc00f08947 */ /* 0x004fea000383ffff */
[----:B------:R-:W-:Y:S05]  /*8c70*/  BRA `(.L_x_132) ;  /* 0xffffffb400cc7947 */ /* 0x000fea000383ffff */
.L_x_74:
[----:B------:R-:W-:Y:S07]  /*8c80*/  MOV R3, UR7 ;  /* 0x0000000700037c02 */ /* 0x000fee0008000f00 */
.L_x_133:
[----:B-1----:R1:W2:Y:S02]  /*8c90*/  SYNCS.PHASECHK.TRANS64.TRYWAIT P0, [R3+URZ+0x48], R12 ;  /* 0x0000480c030075a7 */ /* 0x0022a400080011ff */
[----:B--2---:R-:W-:Y:S05]  /*8ca0*/  @!P0 NANOSLEEP.SYNCS 0x989680 ;  /* 0x009896800000895d */ /* 0x004fea0003900000 */
[----:B------:R-:W2:Y:S02]  /*8cb0*/  @!P0 SYNCS.PHASECHK.TRANS64 P0, [R3+URZ+0x48], R12 ;  /* 0x0000480c030085a7 */ /* 0x000ea400080010ff */
[----:B--2---:R-:W-:Y:S05]  /*8cc0*/  @!P0 BRA `(.L_x_133) ;  /* 0xfffffffc00f08947 */ /* 0x004fea000383ffff */
[----:B------:R-:W-:Y:S05]  /*8cd0*/  BRA `(.L_x_134) ;  /* 0xffffffb8004c7947 */ /* 0x000fea000383ffff */
.L_x_76:
[----:B------:R-:W-:-:S07]  /*8ce0*/  MOV R0, UR7 ;  /* 0x0000000700007c02 */ /* 0x000fce0008000f00 */
.L_x_135:
[----:B-1----:R1:W3:Y:S02]  /*8cf0*/  SYNCS.PHASECHK.TRANS64.TRYWAIT P0, [R0+URZ+0x40], R3 ;  /* 0x00004003000075a7 */ /* 0x0022e400080011ff */
[----:B---3--:R-:W-:Y:S05]  /*8d00*/  @!P0 NANOSLEEP.SYNCS 0x989680 ;  /* 0x009896800000895d */ /* 0x008fea0003900000 */
[----:B------:R-:W3:Y:S02]  /*8d10*/  @!P0 SYNCS.PHASECHK.TRANS64 P0, [R0+URZ+0x40], R3 ;  /* 0x00004003000085a7 */ /* 0x000ee400080010ff */
[----:B---3--:R-:W-:Y:S05]  /*8d20*/  @!P0 BRA `(.L_x_135) ;  /* 0xfffffffc00f08947 */ /* 0x008fea000383ffff */
[----:B------:R-:W-:Y:S05]  /*8d30*/  BRA `(.L_x_136) ;  /* 0xffffffb800bc7947 */ /* 0x000fea000383ffff */
.L_x_78:
[----:B--2---:R2:W4:Y:S02]  /*8d40*/  SYNCS.PHASECHK.TRANS64.TRYWAIT P0, [R0+URZ+0x60], R3 ;  /* 0x00006003000075a7 */ /* 0x00452400080011ff */
[----:B----4-:R-:W-:Y:S05]  /*8d50*/  @!P0 NANOSLEEP.SYNCS 0x989680 ;  /* 0x009896800000895d */ /* 0x010fea0003900000 */
[----:B------:R-:W4:Y:S02]  /*8d60*/  @!P0 SYNCS.PHASECHK.TRANS64 P0, [R0+URZ+0x60], R3 ;  /* 0x00006003000085a7 */ /* 0x000f2400080010ff */
[----:B----4-:R-:W-:Y:S05]  /*8d70*/  @!P0 BRA `(.L_x_78) ;  /* 0xfffffffc00f08947 */ /* 0x010fea000383ffff */
[----:B------:R-:W-:Y:S05]  /*8d80*/  BRA `(.L_x_137) ;  /* 0xffffffbc00887947 */ /* 0x000fea000383ffff */
.L_x_89:
[----:B-1----:R1:W3:Y:S02]  /*8d90*/  SYNCS.PHASECHK.TRANS64.TRYWAIT P1, [R3+URZ+0x30], R0 ;  /* 0x00003000030075a7 */ /* 0x0022e400080211ff */
[----:B---3--:R-:W-:Y:S05]  /*8da0*/  @!P1 NANOSLEEP.SYNCS 0x989680 ;  /* 0x009896800000995d */ /* 0x008fea0003900000 */
[----:B------:R-:W3:Y:S02]  /*8db0*/  @!P1 SYNCS.PHASECHK.TRANS64 P1, [R3+URZ+0x30], R0 ;  /* 0x00003000030095a7 */ /* 0x000ee400080210ff */
[----:B---3--:R-:W-:Y:S05]  /*8dc0*/  @!P1 BRA `(.L_x_89) ;  /* 0xfffffffc00f09947 */ /* 0x008fea000383ffff */
[----:B------:R-:W-:Y:S05]  /*8dd0*/  BRA `(.L_x_88) ;  /* 0xffffffc800b07947 */ /* 0x000fea000383ffff */
.L_x_91:
[----:B---3--:R3:W4:Y:S02]  /*8de0*/  SYNCS.PHASECHK.TRANS64.TRYWAIT P0, [R116+URZ+0x80], R5 ;  /* 0x00008005740075a7 */ /* 0x00872400080011ff */
[----:B----4-:R-:W-:Y:S05]  /*8df0*/  @!P0 NANOSLEEP.SYNCS 0x989680 ;  /* 0x009896800000895d */ /* 0x010fea0003900000 */
[----:B------:R-:W4:Y:S02]  /*8e00*/  @!P0 SYNCS.PHASECHK.TRANS64 P0, [R116+URZ+0x80], R5 ;  /* 0x00008005740085a7 */ /* 0x000f2400080010ff */
[----:B----4-:R-:W-:Y:S05]  /*8e10*/  @!P0 BRA `(.L_x_91) ;  /* 0xfffffffc00f08947 */ /* 0x010fea000383ffff */
[----:B------:R-:W-:Y:S05]  /*8e20*/  BRA `(.L_x_90) ;  /* 0xffffffcc000c7947 */ /* 0x000fea000383ffff */
.L_x_99:
[----:B--2---:R2:W3:Y:S02]  /*8e30*/  SYNCS.PHASECHK.TRANS64.TRYWAIT P0, [R125+URZ+0x30], R0 ;  /* 0x000030007d0075a7 */ /* 0x0044e400080011ff */
[----:B---3--:R-:W-:Y:S05]  /*8e40*/  @!P0 NANOSLEEP.SYNCS 0x989680 ;  /* 0x009896800000895d */ /* 0x008fea0003900000 */
[----:B------:R-:W3:Y:S02]  /*8e50*/  @!P0 SYNCS.PHASECHK.TRANS64 P0, [R125+URZ+0x30], R0 ;  /* 0x000030007d0085a7 */ /* 0x000ee400080010ff */
[----:B---3--:R-:W-:Y:S05]  /*8e60*/  @!P0 BRA `(.L_x_99) ;  /* 0xfffffffc00f08947 */ /* 0x008fea000383ffff */
[----:B------:R-:W-:Y:S05]  /*8e70*/  BRA `(.L_x_98) ;  /* 0xffffffe000107947 */ /* 0x000fea000383ffff */
        .weak           $__internal_0_$__cuda_sm10x_tcgen05_guardrail_trap_col_being_dealloced_not_returned_by_alloc
        .type           $__internal_0_$__cuda_sm10x_tcgen05_guardrail_trap_col_being_dealloced_not_returned_by_alloc,@function
        .size           $__internal_0_$__cuda_sm10x_tcgen05_guardrail_trap_col_being_dealloced_not_returned_by_alloc,($__internal_1_$__cuda_sm10x_tcgen05_guardrail_trap_phase_invalid_during_alloc - $__internal_0_$__cuda_sm10x_tcgen05_guardrail_trap_col_being_dealloced_not_returned_by_alloc)
$__internal_0_$__cuda_sm10x_tcgen05_guardrail_trap_col_being_dealloced_not_returned_by_alloc:
[----:B------:R-:W-:Y:S05]  /*8e80*/  BPT.TRAP 0x1 ;  /* 0x000000040000795c */ /* 0x000fea0000300000 */
[----:B------:R-:W-:-:S04]  /*8e90*/  HFMA2 R3, -RZ, RZ, 0, 0 ;  /* 0x00000000ff037431 */ /* 0x000fc800000001ff */
[----:B------:R-:W-:Y:S05]  /*8ea0*/  RET.REL.NODEC R2 `(_ZN7cutlass13device_kernelINS_4gemm6kernel13GemmUniversalIN4cute5tupleIJiiiiEEENS1_10collective13CollectiveMmaINS1_35MainloopSm100TmaUmmaWarpSpecializedILi3ELi2ELi4ENS5_IJNS4_1CILi1EEESB_SB_EEEEENS5_IJNSA_ILi128EEESE_NSA_ILi256EEEEEEaNS5_IJlSB_lEEEaSH_NS4_8TiledMMAINS4_8MMA_AtomIJNS4_15SM100_MMA_S8_SSIaaiLi128ELi128ELNS4_4UMMA5MajorE0ELSM_0ELNSL_8SaturateE0EEEEEENS4_6LayoutISC_NS5_IJNSA_ILi0EEESR_SR_EEEEENS5_IJNS4_10UnderscoreESU_SU_EEEEENS4_13SM90_TMA_LOADENS4_14ComposedLayoutINS4_7SwizzleILi3ELi4ELi3EEENS4_18smem_ptr_flag_bitsILi8EEENSQ_INS5_IJNSA_ILi8EEESE_EEENS5_IJSE_SB_EEEEEEEvNS4_8identityESX_S17_vS18_EENS_8epilogue10collective18CollectiveEpilogueINS1A_23Sm100TmaWarpSpecializedILi2ELi2ELi64ELb0ELb0EEEJSG_NS5_IJNSQ_ISE_SB_EENSQ_INSA_ILi64EEESB_EEEEEaSH_aSH_NS1A_6fusion15FusionCallbacksIS1E_NS1J_17LinearCombinationIaiaiLNS_15FloatRoundStyleE2EEESG_S1I_JEEENS4_5SM1004TMEM4LOAD26SM100_TMEM_LOAD_32dp32b64xESX_NSY_INSZ_ILi2ELi4ELi3EEES12_NSQ_INS5_IJS13_S1G_EEENS5_IJS1G_SB_EEEEEEENS4_39AutoVectorizingCopyWithAssumedAlignmentILi128EEENS4_14SM90_TMA_STOREES1X_S1Z_S1Z_EEEvvEEEEvNT_6ParamsE) ;  /* 0xffffff7002547950 */ /* 0x000fea0003c3ffff */
        .weak           $__internal_1_$__cuda_sm10x_tcgen05_guardrail_trap_phase_invalid_during_alloc
        .type           $__internal_1_$__cuda_sm10x_tcgen05_guardrail_trap_phase_invalid_during_alloc,@function
        .size           $__internal_1_$__cuda_sm10x_tcgen05_guardrail_trap_phase_invalid_during_alloc,($__internal_2_$__cuda_sm10x_tcgen05_guardrail_trap_unallocated_columns_being_dealloced - $__internal_1_$__cuda_sm10x_tcgen05_guardrail_trap_phase_invalid_during_alloc)
$__internal_1_$__cuda_sm10x_tcgen05_guardrail_trap_phase_invalid_during_alloc:
[----:B------:R-:W-:Y:S05]  /*8eb0*/  BPT.TRAP 0x1 ;  /* 0x000000040000795c */ /* 0x000fea0000300000 */
[----:B------:R-:W-:-:S04]  /*8ec0*/  MOV R3, 0x0 ;  /* 0x0000000000037802 */ /* 0x000fc80000000f00 */
[----:B------:R-:W-:Y:S05]  /*8ed0*/  RET.REL.NODEC R2 `(_ZN7cutlass13device_kernelINS_4gemm6kernel13GemmUniversalIN4cute5tupleIJiiiiEEENS1_10collective13CollectiveMmaINS1_35MainloopSm100TmaUmmaWarpSpecializedILi3ELi2ELi4ENS5_IJNS4_1CILi1EEESB_SB_EEEEENS5_IJNSA_ILi128EEESE_NSA_ILi256EEEEEEaNS5_IJlSB_lEEEaSH_NS4_8TiledMMAINS4_8MMA_AtomIJNS4_15SM100_MMA_S8_SSIaaiLi128ELi128ELNS4_4UMMA5MajorE0ELSM_0ELNSL_8SaturateE0EEEEEENS4_6LayoutISC_NS5_IJNSA_ILi0EEESR_SR_EEEEENS5_IJNS4_10UnderscoreESU_SU_EEEEENS4_13SM90_TMA_LOADENS4_14ComposedLayoutINS4_7SwizzleILi3ELi4ELi3EEENS4_18smem_ptr_flag_bitsILi8EEENSQ_INS5_IJNSA_ILi8EEESE_EEENS5_IJSE_SB_EEEEEEEvNS4_8identityESX_S17_vS18_EENS_8epilogue10collective18CollectiveEpilogueINS1A_23Sm100TmaWarpSpecializedILi2ELi2ELi64ELb0ELb0EEEJSG_NS5_IJNSQ_ISE_SB_EENSQ_INSA_ILi64EEESB_EEEEEaSH_aSH_NS1A_6fusion15FusionCallbacksIS1E_NS1J_17LinearCombinationIaiaiLNS_15FloatRoundStyleE2EEESG_S1I_JEEENS4_5SM1004TMEM4LOAD26SM100_TMEM_LOAD_32dp32b64xESX_NSY_INSZ_ILi2ELi4ELi3EEES12_NSQ_INS5_IJS13_S1G_EEENS5_IJS1G_SB_EEEEEEENS4_39AutoVectorizingCopyWithAssumedAlignmentILi128EEENS4_14SM90_TMA_STOREES1X_S1Z_S1Z_EEEvvEEEEvNT_6ParamsE) ;  /* 0xffffff7002487950 */ /* 0x000fea0003c3ffff */
        .weak           $__internal_2_$__cuda_sm10x_tcgen05_guardrail_trap_unallocated_columns_being_dealloced
        .type           $__internal_2_$__cuda_sm10x_tcgen05_guardrail_trap_unallocated_columns_being_dealloced,@function
        .size           $__internal_2_$__cuda_sm10x_tcgen05_guardrail_trap_unallocated_columns_being_dealloced,(.L_x_139 - $__internal_2_$__cuda_sm10x_tcgen05_guardrail_trap_unallocated_columns_being_dealloced)
$__internal_2_$__cuda_sm10x_tcgen05_guardrail_trap_unallocated_columns_being_dealloced:
[----:B------:R-:W-:Y:S05]  /*8ee0*/  BPT.TRAP 0x1 ;  /* 0x000000040000795c */ /* 0x000fea0000300000 */
[----:B------:R-:W-:-:S04]  /*8ef0*/  HFMA2 R3, -RZ, RZ, 0, 0 ;  /* 0x00000000ff037431 */ /* 0x000fc800000001ff */
[----:B------:R-:W-:Y:S05]  /*8f00*/  RET.REL.NODEC R2 `(_ZN7cutlass13device_kernelINS_4gemm6kernel13GemmUniversalIN4cute5tupleIJiiiiEEENS1_10collective13CollectiveMmaINS1_35MainloopSm100TmaUmmaWarpSpecializedILi3ELi2ELi4ENS5_IJNS4_1CILi1EEESB_SB_EEEEENS5_IJNSA_ILi128EEESE_NSA_ILi256EEEEEEaNS5_IJlSB_lEEEaSH_NS4_8TiledMMAINS4_8MMA_AtomIJNS4_15SM100_MMA_S8_SSIaaiLi128ELi128ELNS4_4UMMA5MajorE0ELSM_0ELNSL_8SaturateE0EEEEEENS4_6LayoutISC_NS5_IJNSA_ILi0EEESR_SR_EEEEENS5_IJNS4_10UnderscoreESU_SU_EEEEENS4_13SM90_TMA_LOADENS4_14ComposedLayoutINS4_7SwizzleILi3ELi4ELi3EEENS4_18smem_ptr_flag_bitsILi8EEENSQ_INS5_IJNSA_ILi8EEESE_EEENS5_IJSE_SB_EEEEEEEvNS4_8identityESX_S17_vS18_EENS_8epilogue10collective18CollectiveEpilogueINS1A_23Sm100TmaWarpSpecializedILi2ELi2ELi64ELb0ELb0EEEJSG_NS5_IJNSQ_ISE_SB_EENSQ_INSA_ILi64EEESB_EEEEEaSH_aSH_NS1A_6fusion15FusionCallbacksIS1E_NS1J_17LinearCombinationIaiaiLNS_15FloatRoundStyleE2EEESG_S1I_JEEENS4_5SM1004TMEM4LOAD26SM100_TMEM_LOAD_32dp32b64xESX_NSY_INSZ_ILi2ELi4ELi3EEES12_NSQ_INS5_IJS13_S1G_EEENS5_IJS1G_SB_EEEEEEENS4_39AutoVectorizingCopyWithAssumedAlignmentILi128EEENS4_14SM90_TMA_STOREES1X_S1Z_S1Z_EEEvvEEEEvNT_6ParamsE) ;  /* 0xffffff70023c7950 */ /* 0x000fea0003c3ffff */
.L_x_138:
[----:B------:R-:W-:-:S00]  /*8f10*/  BRA `(.L_x_138) ;  /* 0xfffffffc00fc7947 */ /* 0x000fc0000383ffff */
[----:B------:R-:W-:-:S00]  /*8f20*/  NOP ;  /* 0x0000000000007918 */ /* 0x000fc00000000000 */
        /* <DEDUP_REMOVED lines=13> */
.L_x_139:


//--------------------- .nv.global.init           --------------------------
	.section	.nv.global.init,"aw",@progbits
.nv.global.init:
	.type		$str$27,@object
	.size		$str$27,($str$28 - $str$27)
$str$27:
        /*0000*/ 	.byte	0x28, 0x61, 0x64, 0x64, 0x72, 0x65, 0x73, 0x73, 0x20, 0x26, 0x20, 0x6d, 0x61, 0x73, 0x6b, 0x29
        /*0010*/ 	.byte	0x20, 0x3d, 0x3d, 0x20, 0x30, 0x00
	.type		$str$28,@object
	.size		$str$28,($str$26 - $str$28)
$str$28:
        /*0016*/ 	.byte	0x2f, 0x74, 0x6d, 0x70, 0x2f, 0x63, 0x75, 0x74, 0x6c, 0x61, 0x73, 0x73, 0x5f, 0x73, 0x77, 0x65
        /*0026*/ 	.byte	0x65, 0x70, 0x5f, 0x73, 0x72, 0x63, 0x2f, 0x69, 0x6e, 0x63, 0x6c, 0x75, 0x64, 0x65, 0x2f, 0x63
        /*0036*/ 	.byte	0x75, 0x74, 0x65, 0x2f, 0x70, 0x6f, 0x69, 0x6e, 0x74, 0x65, 0x72, 0x5f, 0x66, 0x6c, 0x61, 0x67
        /*0046*/ 	.byte	0x67, 0x65, 0x64, 0x2e, 0x68, 0x70, 0x70, 0x00
	.type		$str$26,@object
	.size		$str$26,($str$25 - $str$26)
$str$26:
        /*004e*/ 	.byte	0x2f, 0x74, 0x6d, 0x70, 0x2f, 0x63, 0x75, 0x74, 0x6c, 0x61, 0x73, 0x73, 0x5f, 0x73, 0x77, 0x65
        /*005e*/ 	.byte	0x65, 0x70, 0x5f, 0x73, 0x72, 0x63, 0x2f, 0x69, 0x6e, 0x63, 0x6c, 0x75, 0x64, 0x65, 0x2f, 0x63
        /*006e*/ 	.byte	0x75, 0x74, 0x65, 0x2f, 0x61, 0x74, 0x6f, 0x6d, 0x2f, 0x63, 0x6f, 0x70, 0x79, 0x5f, 0x74, 0x72
        /*007e*/ 	.byte	0x61, 0x69, 0x74, 0x73, 0x5f, 0x73, 0x6d, 0x31, 0x30, 0x30, 0x2e, 0x68, 0x70, 0x70, 0x00
	.type		$str$25,@object
	.size		$str$25,(__unnamed_1 - $str$25)
$str$25:
        /*008d*/ 	.byte	0x28, 0x28, 0x75, 0x69, 0x6e, 0x74, 0x33, 0x32, 0x5f, 0x74, 0x28, 0x74, 0x68, 0x72, 0x65, 0x61
        /*009d*/ 	.byte	0x64, 0x49, 0x64, 0x78, 0x2e, 0x78, 0x29, 0x20, 0x2f, 0x20, 0x33, 0x32, 0x29, 0x20, 0x25, 0x20
        /*00ad*/ 	.byte	0x34, 0x29, 0x20, 0x3d, 0x3d, 0x20, 0x28, 0x28, 0x28, 0x74, 0x6d, 0x65, 0x6d, 0x5f, 0x61, 0x64
        /*00bd*/ 	.byte	0x64, 0x72, 0x20, 0x3e, 0x3e, 0x20, 0x31, 0x36, 0x29, 0x20, 0x2f, 0x20, 0x33, 0x32, 0x29, 0x20
        /*00cd*/ 	.byte	0x25, 0x20, 0x34, 0x29, 0x00
	.type		__unnamed_1,@object
	.size		__unnamed_1,(__unnamed_2 - __unnamed_1)
__unnamed_1:
        /*00d2*/ 	.byte	0x61, 0x75, 0x74, 0x6f, 0x20, 0x63, 0x75, 0x74, 0x65, 0x3a, 0x3a, 0x61, 0x73, 0x5f, 0x70, 0x6f
        /* <DEDUP_REMOVED lines=24> */
        /*0262*/ 	.byte	0x5d, 0x00
	.type		__unnamed_2,@object
	.size		__unnamed_2,(.L_2 - __unnamed_2)
__unnamed_2:
        /* <DEDUP_REMOVED lines=42> */
        /*0504*/ 	.byte	0x43, 0x3c, 0x30, 0x3e, 0x3e, 0x3e, 0x3e, 0x5d, 0x00
.L_2:


//--------------------- .nv.shared._ZN7cutlass13device_kernelINS_4gemm6kernel13GemmUniversalIN4cute5tupleIJiiiiEEENS1_10collective13CollectiveMmaINS1_35MainloopSm100TmaUmmaWarpSpecializedILi3ELi2ELi4ENS5_IJNS4_1CILi1EEESB_SB_EEEEENS5_IJNSA_ILi128EEESE_NSA_ILi256EEEEEEaNS5_IJlSB_lEEEaSH_NS4_8TiledMMAINS4_8MMA_AtomIJNS4_15SM100_MMA_S8_SSIaaiLi128ELi128ELNS4_4UMMA5MajorE0ELSM_0ELNSL_8SaturateE0EEEEEENS4_6LayoutISC_NS5_IJNSA_ILi0EEESR_SR_EEEEENS5_IJNS4_10UnderscoreESU_SU_EEEEENS4_13SM90_TMA_LOADENS4_14ComposedLayoutINS4_7SwizzleILi3ELi4ELi3EEENS4_18smem_ptr_flag_bitsILi8EEENSQ_INS5_IJNSA_ILi8EEESE_EEENS5_IJSE_SB_EEEEEEEvNS4_8identityESX_S17_vS18_EENS_8epilogue10collective18CollectiveEpilogueINS1A_23Sm100TmaWarpSpecializedILi2ELi2ELi64ELb0ELb0EEEJSG_NS5_IJNSQ_ISE_SB_EENSQ_INSA_ILi64EEESB_EEEEEaSH_aSH_NS1A_6fusion15FusionCallbacksIS1E_NS1J_17LinearCombinationIaiaiLNS_15FloatRoundStyleE2EEESG_S1I_JEEENS4_5SM1004TMEM4LOAD26SM100_TMEM_LOAD_32dp32b64xESX_NSY_INSZ_ILi2ELi4ELi3EEES12_NSQ_INS5_IJS13_S1G_EEENS5_IJS1G_SB_EEEEEEENS4_39AutoVectorizingCopyWithAssumedAlignmentILi128EEENS4_14SM90_TMA_STOREES1X_S1Z_S1Z_EEEvvEEEEvNT_6ParamsE --------------------------
	.section	.nv.shared._ZN7cutlass13device_kernelINS_4gemm6kernel13GemmUniversalIN4cute5tupleIJiiiiEEENS1_10collective13CollectiveMmaINS1_35MainloopSm100TmaUmmaWarpSpecializedILi3ELi2ELi4ENS5_IJNS4_1CILi1EEESB_SB_EEEEENS5_IJNSA_ILi128EEESE_NSA_ILi256EEEEEEaNS5_IJlSB_lEEEaSH_NS4_8TiledMMAINS4_8MMA_AtomIJNS4_15SM100_MMA_S8_SSIaaiLi128ELi128ELNS4_4UMMA5MajorE0ELSM_0ELNSL_8SaturateE0EEEEEENS4_6LayoutISC_NS5_IJNSA_ILi0EEESR_SR_EEEEENS5_IJNS4_10UnderscoreESU_SU_EEEEENS4_13SM90_TMA_LOADENS4_14ComposedLayoutINS4_7SwizzleILi3ELi4ELi3EEENS4_18smem_ptr_flag_bitsILi8EEENSQ_INS5_IJNSA_ILi8EEESE_EEENS5_IJSE_SB_EEEEEEEvNS4_8identityESX_S17_vS18_EENS_8epilogue10collective18CollectiveEpilogueINS1A_23Sm100TmaWarpSpecializedILi2ELi2ELi64ELb0ELb0EEEJSG_NS5_IJNSQ_ISE_SB_EENSQ_INSA_ILi64EEESB_EEEEEaSH_aSH_NS1A_6fusion15FusionCallbacksIS1E_NS1J_17LinearCombinationIaiaiLNS_15FloatRoundStyleE2EEESG_S1I_JEEENS4_5SM1004TMEM4LOAD26SM100_TMEM_LOAD_32dp32b64xESX_NSY_INSZ_ILi2ELi4ELi3EEES12_NSQ_INS5_IJS13_S1G_EEENS5_IJS1G_SB_EEEEEEENS4_39AutoVectorizingCopyWithAssumedAlignmentILi128EEENS4_14SM90_TMA_STOREES1X_S1Z_S1Z_EEEvvEEEEvNT_6ParamsE,"aw",@nobits
	.sectionflags	@""
	.align	16
	.zero		1024


//--------------------- .nv.shared.reserved.0     --------------------------
	.section	.nv.shared.reserved.0,"aw",@nobits
	.weak		__nv_reservedSMEM_offset_0_alias
	.size		__nv_reservedSMEM_offset_0_alias, 0, 64
	.other		__nv_reservedSMEM_offset_0_alias,@"STO_CUDA_RESERVED_SHARED STV_DEFAULT"
__nv_reservedSMEM_offset_0_alias:
	.zero		0
.nv.shared.reserved.0:
	.zero		64
	.weak		__nv_reservedSMEM_tcgen05_partition
	.type		__nv_reservedSMEM_tcgen05_partition,@object
	.size		__nv_reservedSMEM_tcgen05_partition,(.L_0 - __nv_reservedSMEM_tcgen05_partition)
__nv_reservedSMEM_tcgen05_partition:
	.zero		32
.L_0:


//--------------------- .nv.global                --------------------------
	.section	.nv.global,"aw",@nobits
.nv.global:
	.type		_ZN40_INTERNAL_2e6bed36_4_k_cu_31810b99_175424cute1_E,@object
	.size		_ZN40_INTERNAL_2e6bed36_4_k_cu_31810b99_175424cute1_E,(_ZN40_INTERNAL_2e6bed36_4_k_cu_31810b99_175424cuda3std3__45__cpo6cbeginE - _ZN40_INTERNAL_2e6bed36_4_k_cu_31810b99_175424cute1_E)
_ZN40_INTERNAL_2e6bed36_4_k_cu_31810b99_175424cute1_E:
	.zero		1
	.type		_ZN40_INTERNAL_2e6bed36_4_k_cu_31810b99_175424cuda3std3__45__cpo6cbeginE,@object
	.size		_ZN40_INTERNAL_2e6bed36_4_k_cu_31810b99_175424cuda3std3__45__cpo6cbeginE,(_ZN40_INTERNAL_2e6bed36_4_k_cu_31810b99_175424cuda3std3__48in_placeE - _ZN40_INTERNAL_2e6bed36_4_k_cu_31810b99_175424cuda3std3__45__cpo6cbeginE)
_ZN40_INTERNAL_2e6bed36_4_k_cu_31810b99_175424cuda3std3__45__cpo6cbeginE:
	.zero		1
	.type		_ZN40_INTERNAL_2e6bed36_4_k_cu_31810b99_175424cuda3std3__48in_placeE,@object
	.size		_ZN40_INTERNAL_2e6bed36_4_k_cu_31810b99_175424cuda3std3__48in_placeE,(_ZN40_INTERNAL_2e6bed36_4_k_cu_31810b99_175424cuda3std6ranges3__45__cpo9iter_moveE - _ZN40_INTERNAL_2e6bed36_4_k_cu_31810b99_175424cuda3std3__48in_placeE)
_ZN40_INTERNAL_2e6bed36_4_k_cu_31810b99_175424cuda3std3__48in_placeE:
	.zero		1
	.type		_ZN40_INTERNAL_2e6bed36_4_k_cu_31810b99_175424cuda3std6ranges3__45__cpo9iter_moveE,@object
	.size		_ZN40_INTERNAL_2e6bed36_4_k_cu_31810b99_175424cuda3std6ranges3__45__cpo9iter_moveE,(_ZN40_INTERNAL_2e6bed36_4_k_cu_31810b99_175424cuda3std3__45__cpo5beginE - _ZN40_INTERNAL_2e6bed36_4_k_cu_31810b99_175424cuda3std6ranges3__45__cpo9iter_moveE)
_ZN40_INTERNAL_2e6bed36_4_k_cu_31810b99_175424cuda3std6ranges3__45__cpo9iter_moveE:
	.zero		1
	.type		_ZN40_INTERNAL_2e6bed36_4_k_cu_31810b99_175424cuda3std3__45__cpo5beginE,@object
	.size		_ZN40_INTERNAL_2e6bed36_4_k_cu_31810b99_175424cuda3std3__45__cpo5beginE,(_ZN40_INTERNAL_2e6bed36_4_k_cu_31810b99_175424cuda3std3__442_GLOBAL__N__2e6bed36_4_k_cu_31810b99_175426ignoreE - _ZN40_INTERNAL_2e6bed36_4_k_cu_31810b99_175424cuda3std3__45__cpo5beginE)
_ZN40_INTERNAL_2e6bed36_4_k_cu_31810b99_175424cuda3std3__45__cpo5beginE:
	.zero		1
	.type		_ZN40_INTERNAL_2e6bed36_4_k_cu_31810b99_175424cuda3std3__442_GLOBAL__N__2e6bed36_4_k_cu_31810b99_175426ignoreE,@object
	.size		_ZN40_INTERNAL_2e6bed36_4_k_cu_31810b99_175424cuda3std3__442_GLOBAL__N__2e6bed36_4_k_cu_31810b99_175426ignoreE,(_ZN40_INTERNAL_2e6bed36_4_k_cu_31810b99_175424cute7productE - _ZN40_INTERNAL_2e6bed36_4_k_cu_31810b99_175424cuda3std3__442_GLOBAL__N__2e6bed36_4_k_cu_31810b99_175426ignoreE)
_ZN40_INTERNAL_2e6bed36_4_k_cu_31810b99_175424cuda3std3__442_GLOBAL__N__2e6bed36_4_k_cu_31810b99_175426ignoreE:
	.zero		1
	.type		_ZN40_INTERNAL_2e6bed36_4_k_cu_31810b99_175424cute7productE,@object
	.size		_ZN40_INTERNAL_2e6bed36_4_k_cu_31810b99_175424cute7productE,(_ZN40_INTERNAL_2e6bed36_4_k_cu_31810b99_175424cuda3std3__45__cpo3endE - _ZN40_INTERNAL_2e6bed36_4_k_cu_31810b99_175424cute7productE)
_ZN40_INTERNAL_2e6bed36_4_k_cu_31810b99_175424cute7productE:
	.zero		1
	.type		_ZN40_INTERNAL_2e6bed36_4_k_cu_31810b99_175424cuda3std3__45__cpo3endE,@object
	.size		_ZN40_INTERNAL_2e6bed36_4_k_cu_31810b99_175424cuda3std3__45__cpo3endE,(_ZN40_INTERNAL_2e6bed36_4_k_cu_31810b99_175424cuda3std3__419piecewise_constructE - _ZN40_INTERNAL_2e6bed36_4_k_cu_31810b99_175424cuda3std3__45__cpo3endE)
_ZN40_INTERNAL_2e6bed36_4_k_cu_31810b99_175424cuda3std3__45__cpo3endE:
	.zero		1
	.type		_ZN40_INTERNAL_2e6bed36_4_k_cu_31810b99_175424cuda3std3__419piecewise_constructE,@object
	.size		_ZN40_INTERNAL_2e6bed36_4_k_cu_31810b99_175424cuda3std3__419piecewise_constructE,(_ZN40_INTERNAL_2e6bed36_4_k_cu_31810b99_175424cuda3std3__45__cpo4cendE - _ZN40_INTERNAL_2e6bed36_4_k_cu_31810b99_175424cuda3std3__419piecewise_constructE)
_ZN40_INTERNAL_2e6bed36_4_k_cu_31810b99_175424cuda3std3__419piecewise_constructE:
	.zero		1
	.type		_ZN40_INTERNAL_2e6bed36_4_k_cu_31810b99_175424cuda3std3__45__cpo4cendE,@object
	.size		_ZN40_INTERNAL_2e6bed36_4_k_cu_31810b99_175424cuda3std3__45__cpo4cendE,(_ZN40_INTERNAL_2e6bed36_4_k_cu_31810b99_175424cuda3std6ranges3__45__cpo4swapE - _ZN40_INTERNAL_2e6bed36_4_k_cu_31810b99_175424cuda3std3__45__cpo4cendE)
_ZN40_INTERNAL_2e6bed36_4_k_cu_31810b99_175424cuda3std3__45__cpo4cendE:
	.zero		1
	.type		_ZN40_INTERNAL_2e6bed36_4_k_cu_31810b99_175424cuda3std6ranges3__45__cpo4swapE,@object
	.size		_ZN40_INTERNAL_2e6bed36_4_k_cu_31810b99_175424cuda3std6ranges3__45__cpo4swapE,(.L_10 - _ZN40_INTERNAL_2e6bed36_4_k_cu_31810b99_175424cuda3std6ranges3__45__cpo4swapE)
_ZN40_INTERNAL_2e6bed36_4_k_cu_31810b99_175424cuda3std6ranges3__45__cpo4swapE:
	.zero		1
.L_10:


//--------------------- .nv.constant0._ZN7cutlass13device_kernelINS_4gemm6kernel13GemmUniversalIN4cute5tupleIJiiiiEEENS1_10collective13CollectiveMmaINS1_35MainloopSm100TmaUmmaWarpSpecializedILi3ELi2ELi4ENS5_IJNS4_1CILi1EEESB_SB_EEEEENS5_IJNSA_ILi128EEESE_NSA_ILi256EEEEEEaNS5_IJlSB_lEEEaSH_NS4_8TiledMMAINS4_8MMA_AtomIJNS4_15SM100_MMA_S8_SSIaaiLi128ELi128ELNS4_4UMMA5MajorE0ELSM_0ELNSL_8SaturateE0EEEEEENS4_6LayoutISC_NS5_IJNSA_ILi0EEESR_SR_EEEEENS5_IJNS4_10UnderscoreESU_SU_EEEEENS4_13SM90_TMA_LOADENS4_14ComposedLayoutINS4_7SwizzleILi3ELi4ELi3EEENS4_18smem_ptr_flag_bitsILi8EEENSQ_INS5_IJNSA_ILi8EEESE_EEENS5_IJSE_SB_EEEEEEEvNS4_8identityESX_S17_vS18_EENS_8epilogue10collective18CollectiveEpilogueINS1A_23Sm100TmaWarpSpecializedILi2ELi2ELi64ELb0ELb0EEEJSG_NS5_IJNSQ_ISE_SB_EENSQ_INSA_ILi64EEESB_EEEEEaSH_aSH_NS1A_6fusion15FusionCallbacksIS1E_NS1J_17LinearCombinationIaiaiLNS_15FloatRoundStyleE2EEESG_S1I_JEEENS4_5SM1004TMEM4LOAD26SM100_TMEM_LOAD_32dp32b64xESX_NSY_INSZ_ILi2ELi4ELi3EEES12_NSQ_INS5_IJS13_S1G_EEENS5_IJS1G_SB_EEEEEEENS4_39AutoVectorizingCopyWithAssumedAlignmentILi128EEENS4_14SM90_TMA_STOREES1X_S1Z_S1Z_EEEvvEEEEvNT_6ParamsE --------------------------
	.section	.nv.constant0._ZN7cutlass13device_kernelINS_4gemm6kernel13GemmUniversalIN4cute5tupleIJiiiiEEENS1_10collective13CollectiveMmaINS1_35MainloopSm100TmaUmmaWarpSpecializedILi3ELi2ELi4ENS5_IJNS4_1CILi1EEESB_SB_EEEEENS5_IJNSA_ILi128EEESE_NSA_ILi256EEEEEEaNS5_IJlSB_lEEEaSH_NS4_8TiledMMAINS4_8MMA_AtomIJNS4_15SM100_MMA_S8_SSIaaiLi128ELi128ELNS4_4UMMA5MajorE0ELSM_0ELNSL_8SaturateE0EEEEEENS4_6LayoutISC_NS5_IJNSA_ILi0EEESR_SR_EEEEENS5_IJNS4_10UnderscoreESU_SU_EEEEENS4_13SM90_TMA_LOADENS4_14ComposedLayoutINS4_7SwizzleILi3ELi4ELi3EEENS4_18smem_ptr_flag_bitsILi8EEENSQ_INS5_IJNSA_ILi8EEESE_EEENS5_IJSE_SB_EEEEEEEvNS4_8identityESX_S17_vS18_EENS_8epilogue10collective18CollectiveEpilogueINS1A_23Sm100TmaWarpSpecializedILi2ELi2ELi64ELb0ELb0EEEJSG_NS5_IJNSQ_ISE_SB_EENSQ_INSA_ILi64EEESB_EEEEEaSH_aSH_NS1A_6fusion15FusionCallbacksIS1E_NS1J_17LinearCombinationIaiaiLNS_15FloatRoundStyleE2EEESG_S1I_JEEENS4_5SM1004TMEM4LOAD26SM100_TMEM_LOAD_32dp32b64xESX_NSY_INSZ_ILi2ELi4ELi3EEES12_NSQ_INS5_IJS13_S1G_EEENS5_IJS1G_SB_EEEEEEENS4_39AutoVectorizingCopyWithAssumedAlignmentILi128EEENS4_14SM90_TMA_STOREES1X_S1Z_S1Z_EEEvvEEEEvNT_6ParamsE,"a",@progbits
	.sectionflags	@""
	.align	4
.nv.constant0._ZN7cutlass13device_kernelINS_4gemm6kernel13GemmUniversalIN4cute5tupleIJiiiiEEENS1_10collective13CollectiveMmaINS1_35MainloopSm100TmaUmmaWarpSpecializedILi3ELi2ELi4ENS5_IJNS4_1CILi1EEESB_SB_EEEEENS5_IJNSA_ILi128EEESE_NSA_ILi256EEEEEEaNS5_IJlSB_lEEEaSH_NS4_8TiledMMAINS4_8MMA_AtomIJNS4_15SM100_MMA_S8_SSIaaiLi128ELi128ELNS4_4UMMA5MajorE0ELSM_0ELNSL_8SaturateE0EEEEEENS4_6LayoutISC_NS5_IJNSA_ILi0EEESR_SR_EEEEENS5_IJNS4_10UnderscoreESU_SU_EEEEENS4_13SM90_TMA_LOADENS4_14ComposedLayoutINS4_7SwizzleILi3ELi4ELi3EEENS4_18smem_ptr_flag_bitsILi8EEENSQ_INS5_IJNSA_ILi8EEESE_EEENS5_IJSE_SB_EEEEEEEvNS4_8identityESX_S17_vS18_EENS_8epilogue10collective18CollectiveEpilogueINS1A_23Sm100TmaWarpSpecializedILi2ELi2ELi64ELb0ELb0EEEJSG_NS5_IJNSQ_ISE_SB_EENSQ_INSA_ILi64EEESB_EEEEEaSH_aSH_NS1A_6fusion15FusionCallbacksIS1E_NS1J_17LinearCombinationIaiaiLNS_15FloatRoundStyleE2EEESG_S1I_JEEENS4_5SM1004TMEM4LOAD26SM100_TMEM_LOAD_32dp32b64xESX_NSY_INSZ_ILi2ELi4ELi3EEES12_NSQ_INS5_IJS13_S1G_EEENS5_IJS1G_SB_EEEEEEENS4_39AutoVectorizingCopyWithAssumedAlignmentILi128EEENS4_14SM90_TMA_STOREES1X_S1Z_S1Z_EEEvvEEEEvNT_6ParamsE:
	.zero		2944


//--------------------- SYMBOLS --------------------------

	.type		.nv.reservedSmem.offset0,@object
	.size		.nv.reservedSmem.offset0,0x4
	.type		.nv.reservedSmem.cap,@object
	.size		.nv.reservedSmem.cap,0x4
	.type		__assertfail,@function
